	.target	sm_100a

	.elftype	@"ET_EXEC"


//--------------------- .note.nv.tkinfo           --------------------------
	.section	.note.nv.tkinfo,"",@"SHT_NOTE"
	.sectionflags	@"SHF_NOTE_NV_TKINFO"
	.tkinfo
        /*0018*/ 	.word	0x00000002
        /*0030*/ 	.string	""
        /*0030*/ 	.string	"ptxas"
        /*0030*/ 	.string	"Cuda compilation tools, release 13.0, V13.0.88"
        /*0030*/ 	.string	"Build cuda_13.0.r13.0/compiler.36424714_0"
        /*0030*/ 	.string	"-arch sm_100a -m 64 "



//--------------------- .note.nv.cuinfo           --------------------------
	.section	.note.nv.cuinfo,"",@"SHT_NOTE"
	.sectionflags	@"SHF_NOTE_NV_CUINFO"
        /*0018*/ 	.short	0x0002
        /*001a*/ 	.short	0x0064
        /*001c*/ 	.short	0x0082
	.zero		2


//--------------------- .nv.info                  --------------------------
	.section	.nv.info,"",@"SHT_CUDA_INFO"
	.align	4


	//----- nvinfo : EIATTR_REGCOUNT
	.align		4
        /*0000*/ 	.byte	0x04, 0x2f
        /*0002*/ 	.short	(.L_19 - .L_18)
	.align		4
.L_18:
        /*0004*/ 	.word	index@(_ZN7cutlass13device_kernelINS_4conv6kernel13ConvUniversalINS1_16ConvProblemShapeILNS1_8OperatorE2ELi3EEENS1_10collective14CollectiveConvINS1_47MainloopSm100TmaUmmaWarpSpecializedImplicitGemmILS5_2ELi34ELi3ELi1ELi2EN4cute5tupleIJNSA_1CILi1EEESD_SD_EEEEENSB_IJNSC_ILi128EEENSB_IJNSC_ILi64EEEEEENSB_IJNSC_ILi32EEEEEEEEENS_12float_e4m3_tESM_NSA_8TiledMMAINSA_8MMA_AtomIJNSA_10MMA_TraitsINSA_19SM100_MMA_F8F6F4_SSEJSM_SM_fSG_SH_NSA_17integral_constantINSA_4UMMA5MajorELST_1EEESU_NSR_INSS_7ScaleInELSV_0EEESW_EEEEEENSA_6LayoutISE_NSB_IJNSC_ILi0EEES10_S10_EEEEENSB_IJNSA_10UnderscoreES13_S13_EEEEENS7_6detail27Sm100ImplicitGemmTileTraitsINSA_13SM90_TMA_LOADENSA_14ComposedLayoutINSA_7SwizzleILi3ELi4ELi3EEENSA_18smem_ptr_flag_bitsILi8EEENSZ_INSB_IJSG_NSC_ILi8EEEEEENSB_IJSD_SG_EEEEEEEvEENS17_INSA_20SM90_TMA_LOAD_IM2COLENS19_INS1A_ILi2ELi4ELi3EEES1D_NSZ_INSB_IJSH_S1E_EEENSB_IJSD_SH_EEEEEEEvEEEENS_8epilogue10collective18CollectiveEpilogueINS1S_23Sm100TmaWarpSpecializedILi1ELi1ELi64ELb0ELb0EEEJSL_NSB_IJNSZ_ISG_SD_EENSZ_ISH_SD_EEEEESM_NSB_IJlNSB_IJSD_lllEEES10_EEESM_S21_NS1S_6fusion15FusionCallbacksIS1W_NS22_17LinearCombinationISM_fSM_fLNS_15FloatRoundStyleE2EEESL_S1Z_JEEENSA_5SM1004TMEM4LOAD26SM100_TMEM_LOAD_32dp32b64xES18_NS19_IS1L_S1D_NSZ_INSB_IJS1E_SH_EEENSB_IJSH_SD_EEEEEEENSA_39AutoVectorizingCopyWithAssumedAlignmentILi128EEENSA_14SM90_TMA_STOREES2F_S2H_S2H_EEEvvEEEEvNT_6ParamsE)
        /*0008*/ 	.word	0x00000095


	//----- nvinfo : EIATTR_FRAME_SIZE
	.align		4
.L_19:
        /*000c*/ 	.byte	0x04, 0x11
        /*000e*/ 	.short	(.L_21 - .L_20)
	.align		4
.L_20:
        /*0010*/ 	.word	index@($__internal_2_$__cuda_sm10x_tcgen05_guardrail_trap_unallocated_columns_being_dealloced)
        /*0014*/ 	.word	0x00000008


	//----- nvinfo : EIATTR_FRAME_SIZE
	.align		4
.L_21:
        /*0018*/ 	.byte	0x04, 0x11
        /*001a*/ 	.short	(.L_23 - .L_22)
	.align		4
.L_22:
        /*001c*/ 	.word	index@($__internal_1_$__cuda_sm10x_tcgen05_guardrail_trap_phase_invalid_during_alloc)
        /*0020*/ 	.word	0x00000008


	//----- nvinfo : EIATTR_FRAME_SIZE
	.align		4
.L_23:
        /*0024*/ 	.byte	0x04, 0x11
        /*0026*/ 	.short	(.L_25 - .L_24)
	.align		4
.L_24:
        /*0028*/ 	.word	index@($__internal_0_$__cuda_sm10x_tcgen05_guardrail_trap_col_being_dealloced_not_returned_by_alloc)
        /*002c*/ 	.word	0x00000008


	//----- nvinfo : EIATTR_FRAME_SIZE
	.align		4
.L_25:
        /*0030*/ 	.byte	0x04, 0x11
        /*0032*/ 	.short	(.L_27 - .L_26)
	.align		4
.L_26:
        /*0034*/ 	.word	index@(_ZN7cutlass13device_kernelINS_4conv6kernel13ConvUniversalINS1_16ConvProblemShapeILNS1_8OperatorE2ELi3EEENS1_10collective14CollectiveConvINS1_47MainloopSm100TmaUmmaWarpSpecializedImplicitGemmILS5_2ELi34ELi3ELi1ELi2EN4cute5tupleIJNSA_1CILi1EEESD_SD_EEEEENSB_IJNSC_ILi128EEENSB_IJNSC_ILi64EEEEEENSB_IJNSC_ILi32EEEEEEEEENS_12float_e4m3_tESM_NSA_8TiledMMAINSA_8MMA_AtomIJNSA_10MMA_TraitsINSA_19SM100_MMA_F8F6F4_SSEJSM_SM_fSG_SH_NSA_17integral_constantINSA_4UMMA5MajorELST_1EEESU_NSR_INSS_7ScaleInELSV_0EEESW_EEEEEENSA_6LayoutISE_NSB_IJNSC_ILi0EEES10_S10_EEEEENSB_IJNSA_10UnderscoreES13_S13_EEEEENS7_6detail27Sm100ImplicitGemmTileTraitsINSA_13SM90_TMA_LOADENSA_14ComposedLayoutINSA_7SwizzleILi3ELi4ELi3EEENSA_18smem_ptr_flag_bitsILi8EEENSZ_INSB_IJSG_NSC_ILi8EEEEEENSB_IJSD_SG_EEEEEEEvEENS17_INSA_20SM90_TMA_LOAD_IM2COLENS19_INS1A_ILi2ELi4ELi3EEES1D_NSZ_INSB_IJSH_S1E_EEENSB_IJSD_SH_EEEEEEEvEEEENS_8epilogue10collective18CollectiveEpilogueINS1S_23Sm100TmaWarpSpecializedILi1ELi1ELi64ELb0ELb0EEEJSL_NSB_IJNSZ_ISG_SD_EENSZ_ISH_SD_EEEEESM_NSB_IJlNSB_IJSD_lllEEES10_EEESM_S21_NS1S_6fusion15FusionCallbacksIS1W_NS22_17LinearCombinationISM_fSM_fLNS_15FloatRoundStyleE2EEESL_S1Z_JEEENSA_5SM1004TMEM4LOAD26SM100_TMEM_LOAD_32dp32b64xES18_NS19_IS1L_S1D_NSZ_INSB_IJS1E_SH_EEENSB_IJSH_SD_EEEEEEENSA_39AutoVectorizingCopyWithAssumedAlignmentILi128EEENSA_14SM90_TMA_STOREES2F_S2H_S2H_EEEvvEEEEvNT_6ParamsE)
        /*0038*/ 	.word	0x00000008


	//----- nvinfo : EIATTR_MIN_STACK_SIZE
	.align		4
.L_27:
        /*003c*/ 	.byte	0x04, 0x12
        /*003e*/ 	.short	(.L_29 - .L_28)
	.align		4
.L_28:
        /*0040*/ 	.word	index@(_ZN7cutlass13device_kernelINS_4conv6kernel13ConvUniversalINS1_16ConvProblemShapeILNS1_8OperatorE2ELi3EEENS1_10collective14CollectiveConvINS1_47MainloopSm100TmaUmmaWarpSpecializedImplicitGemmILS5_2ELi34ELi3ELi1ELi2EN4cute5tupleIJNSA_1CILi1EEESD_SD_EEEEENSB_IJNSC_ILi128EEENSB_IJNSC_ILi64EEEEEENSB_IJNSC_ILi32EEEEEEEEENS_12float_e4m3_tESM_NSA_8TiledMMAINSA_8MMA_AtomIJNSA_10MMA_TraitsINSA_19SM100_MMA_F8F6F4_SSEJSM_SM_fSG_SH_NSA_17integral_constantINSA_4UMMA5MajorELST_1EEESU_NSR_INSS_7ScaleInELSV_0EEESW_EEEEEENSA_6LayoutISE_NSB_IJNSC_ILi0EEES10_S10_EEEEENSB_IJNSA_10UnderscoreES13_S13_EEEEENS7_6detail27Sm100ImplicitGemmTileTraitsINSA_13SM90_TMA_LOADENSA_14ComposedLayoutINSA_7SwizzleILi3ELi4ELi3EEENSA_18smem_ptr_flag_bitsILi8EEENSZ_INSB_IJSG_NSC_ILi8EEEEEENSB_IJSD_SG_EEEEEEEvEENS17_INSA_20SM90_TMA_LOAD_IM2COLENS19_INS1A_ILi2ELi4ELi3EEES1D_NSZ_INSB_IJSH_S1E_EEENSB_IJSD_SH_EEEEEEEvEEEENS_8epilogue10collective18CollectiveEpilogueINS1S_23Sm100TmaWarpSpecializedILi1ELi1ELi64ELb0ELb0EEEJSL_NSB_IJNSZ_ISG_SD_EENSZ_ISH_SD_EEEEESM_NSB_IJlNSB_IJSD_lllEEES10_EEESM_S21_NS1S_6fusion15FusionCallbacksIS1W_NS22_17LinearCombinationISM_fSM_fLNS_15FloatRoundStyleE2EEESL_S1Z_JEEENSA_5SM1004TMEM4LOAD26SM100_TMEM_LOAD_32dp32b64xES18_NS19_IS1L_S1D_NSZ_INSB_IJS1E_SH_EEENSB_IJSH_SD_EEEEEEENSA_39AutoVectorizingCopyWithAssumedAlignmentILi128EEENSA_14SM90_TMA_STOREES2F_S2H_S2H_EEEvvEEEEvNT_6ParamsE)
        /*0044*/ 	.word	0x00000008
.L_29:


//--------------------- .nv.compat                --------------------------
	.section	.nv.compat,"",@"SHT_CUDA_COMPAT_INFO"
	.align	4
        /*0000*/ 	.byte	0x02, 0x09, 0x01, 0x00, 0x02, 0x02, 0x02, 0x00, 0x02, 0x05, 0x05, 0x00, 0x03, 0x07, 0x01, 0x01
        /*0010*/ 	.byte	0x02, 0x03, 0x01, 0x00, 0x02, 0x06, 0x01, 0x00, 0x04, 0x0b, 0x08, 0x00, 0x09, 0x00, 0x00, 0x00
        /*0020*/ 	.byte	0x00, 0x00, 0x00, 0x00


//--------------------- .nv.info._ZN7cutlass13device_kernelINS_4conv6kernel13ConvUniversalINS1_16ConvProblemShapeILNS1_8OperatorE2ELi3EEENS1_10collective14CollectiveConvINS1_47MainloopSm100TmaUmmaWarpSpecializedImplicitGemmILS5_2ELi34ELi3ELi1ELi2EN4cute5tupleIJNSA_1CILi1EEESD_SD_EEEEENSB_IJNSC_ILi128EEENSB_IJNSC_ILi64EEEEEENSB_IJNSC_ILi32EEEEEEEEENS_12float_e4m3_tESM_NSA_8TiledMMAINSA_8MMA_AtomIJNSA_10MMA_TraitsINSA_19SM100_MMA_F8F6F4_SSEJSM_SM_fSG_SH_NSA_17integral_constantINSA_4UMMA5MajorELST_1EEESU_NSR_INSS_7ScaleInELSV_0EEESW_EEEEEENSA_6LayoutISE_NSB_IJNSC_ILi0EEES10_S10_EEEEENSB_IJNSA_10UnderscoreES13_S13_EEEEENS7_6detail27Sm100ImplicitGemmTileTraitsINSA_13SM90_TMA_LOADENSA_14ComposedLayoutINSA_7SwizzleILi3ELi4ELi3EEENSA_18smem_ptr_flag_bitsILi8EEENSZ_INSB_IJSG_NSC_ILi8EEEEEENSB_IJSD_SG_EEEEEEEvEENS17_INSA_20SM90_TMA_LOAD_IM2COLENS19_INS1A_ILi2ELi4ELi3EEES1D_NSZ_INSB_IJSH_S1E_EEENSB_IJSD_SH_EEEEEEEvEEEENS_8epilogue10collective18CollectiveEpilogueINS1S_23Sm100TmaWarpSpecializedILi1ELi1ELi64ELb0ELb0EEEJSL_NSB_IJNSZ_ISG_SD_EENSZ_ISH_SD_EEEEESM_NSB_IJlNSB_IJSD_lllEEES10_EEESM_S21_NS1S_6fusion15FusionCallbacksIS1W_NS22_17LinearCombinationISM_fSM_fLNS_15FloatRoundStyleE2EEESL_S1Z_JEEENSA_5SM1004TMEM4LOAD26SM100_TMEM_LOAD_32dp32b64xES18_NS19_IS1L_S1D_NSZ_INSB_IJS1E_SH_EEENSB_IJSH_SD_EEEEEEENSA_39AutoVectorizingCopyWithAssumedAlignmentILi128EEENSA_14SM90_TMA_STOREES2F_S2H_S2H_EEEvvEEEEvNT_6ParamsE --------------------------
	.section	.nv.info._ZN7cutlass13device_kernelINS_4conv6kernel13ConvUniversalINS1_16ConvProblemShapeILNS1_8OperatorE2ELi3EEENS1_10collective14CollectiveConvINS1_47MainloopSm100TmaUmmaWarpSpecializedImplicitGemmILS5_2ELi34ELi3ELi1ELi2EN4cute5tupleIJNSA_1CILi1EEESD_SD_EEEEENSB_IJNSC_ILi128EEENSB_IJNSC_ILi64EEEEEENSB_IJNSC_ILi32EEEEEEEEENS_12float_e4m3_tESM_NSA_8TiledMMAINSA_8MMA_AtomIJNSA_10MMA_TraitsINSA_19SM100_MMA_F8F6F4_SSEJSM_SM_fSG_SH_NSA_17integral_constantINSA_4UMMA5MajorELST_1EEESU_NSR_INSS_7ScaleInELSV_0EEESW_EEEEEENSA_6LayoutISE_NSB_IJNSC_ILi0EEES10_S10_EEEEENSB_IJNSA_10UnderscoreES13_S13_EEEEENS7_6detail27Sm100ImplicitGemmTileTraitsINSA_13SM90_TMA_LOADENSA_14ComposedLayoutINSA_7SwizzleILi3ELi4ELi3EEENSA_18smem_ptr_flag_bitsILi8EEENSZ_INSB_IJSG_NSC_ILi8EEEEEENSB_IJSD_SG_EEEEEEEvEENS17_INSA_20SM90_TMA_LOAD_IM2COLENS19_INS1A_ILi2ELi4ELi3EEES1D_NSZ_INSB_IJSH_S1E_EEENSB_IJSD_SH_EEEEEEEvEEEENS_8epilogue10collective18CollectiveEpilogueINS1S_23Sm100TmaWarpSpecializedILi1ELi1ELi64ELb0ELb0EEEJSL_NSB_IJNSZ_ISG_SD_EENSZ_ISH_SD_EEEEESM_NSB_IJlNSB_IJSD_lllEEES10_EEESM_S21_NS1S_6fusion15FusionCallbacksIS1W_NS22_17LinearCombinationISM_fSM_fLNS_15FloatRoundStyleE2EEESL_S1Z_JEEENSA_5SM1004TMEM4LOAD26SM100_TMEM_LOAD_32dp32b64xES18_NS19_IS1L_S1D_NSZ_INSB_IJS1E_SH_EEENSB_IJSH_SD_EEEEEEENSA_39AutoVectorizingCopyWithAssumedAlignmentILi128EEENSA_14SM90_TMA_STOREES2F_S2H_S2H_EEEvvEEEEvNT_6ParamsE,"",@"SHT_CUDA_INFO"
	.sectionflags	@""
	.align	4


	//----- nvinfo : EIATTR_CUDA_API_VERSION
	.align		4
        /*0000*/ 	.byte	0x04, 0x37
        /*0002*/ 	.short	(.L_31 - .L_30)
.L_30:
        /*0004*/ 	.word	0x00000082


	//----- nvinfo : EIATTR_KPARAM_INFO
	.align		4
.L_31:
        /*0008*/ 	.byte	0x04, 0x17
        /*000a*/ 	.short	(.L_33 - .L_32)
.L_32:
        /*000c*/ 	.word	0x00000000
        /*0010*/ 	.short	0x0000
        /*0012*/ 	.short	0x0000
        /*0014*/ 	.byte	0x00, 0xf0, 0x01, 0x24


	//----- nvinfo : EIATTR_AT_ENTRY_FRAGMENTS
	.align		4
.L_33:
        /*0018*/ 	.byte	0x04, 0x4f
        /*001a*/ 	.short	(.L_35 - .L_34)


	//   ....[0]....
.L_34:
        /*001c*/ 	.word	0x00000006


	//----- nvinfo : EIATTR_RESERVED_SMEM_USED
	.align		4
.L_35:
        /*0020*/ 	.byte	0x01, 0x41
	.zero		2


	//----- nvinfo : EIATTR_SPARSE_MMA_MASK
	.align		4
        /*0024*/ 	.byte	0x03, 0x50
        /*0026*/ 	.short	0x0000


	//----- nvinfo : EIATTR_TCGEN05_1CTA_USED
	.align		4
        /*0028*/ 	.byte	0x01, 0x51
	.zero		2


	//----- nvinfo : EIATTR_MAXREG_COUNT
	.align		4
        /*002c*/ 	.byte	0x03, 0x1b
        /*002e*/ 	.short	0x00ff


	//----- nvinfo : EIATTR_NUM_BARRIERS
	.align		4
        /*0030*/ 	.byte	0x02, 0x4c
        /*0032*/ 	.byte	0x07
	.zero		1


	//----- nvinfo : EIATTR_EXTERNS
	.align		4
        /*0034*/ 	.byte	0x04, 0x0f
        /*0036*/ 	.short	(.L_37 - .L_36)


	//   ....[0]....
	.align		4
.L_36:
        /*0038*/ 	.word	index@(__assertfail)


	//----- nvinfo : EIATTR_MERCURY_ISA_VERSION
	.align		4
.L_37:
        /*003c*/ 	.byte	0x03, 0x5f
        /*003e*/ 	.short	0x0101


	//----- nvinfo : EIATTR_INT_WARP_WIDE_INSTR_OFFSETS
	.align		4
        /*0040*/ 	.byte	0x04, 0x31
        /*0042*/ 	.short	(.L_39 - .L_38)


	//   ....[0]....
.L_38:
        /*0044*/ 	.word	0x000054b0


	//   ....[1]....
        /*0048*/ 	.word	0x000054d0


	//   ....[2]....
        /*004c*/ 	.word	0x00005500


	//----- nvinfo : EIATTR_COOP_GROUP_MASK_REGIDS
	.align		4
.L_39:
        /*0050*/ 	.byte	0x04, 0x29
        /*0052*/ 	.short	(.L_41 - .L_40)


	//   ....[0]....
.L_40:
        /*0054*/ 	.word	0xffffffff


	//   ....[1]....
        /*0058*/ 	.word	0xffffffff


	//   ....[2]....
        /*005c*/ 	.word	0xffffffff


	//   ....[3]....
        /*0060*/ 	.word	0xffffffff


	//   ....[4]....
        /*0064*/ 	.word	0xffffffff


	//   ....[5]....
        /*0068*/ 	.word	0xffffffff


	//   ....[6]....
        /*006c*/ 	.word	0xffffffff


	//   ....[7]....
        /*0070*/ 	.word	0xffffffff


	//   ....[8]....
        /*0074*/ 	.word	0xffffffff


	//   ....[9]....
        /*0078*/ 	.word	0xffffffff


	//   ....[10]....
        /*007c*/ 	.word	0xffffffff


	//   ....[11]....
        /*0080*/ 	.word	0xffffffff


	//----- nvinfo : EIATTR_COOP_GROUP_INSTR_OFFSETS
	.align		4
.L_41:
        /*0084*/ 	.byte	0x04, 0x28
        /*0086*/ 	.short	(.L_43 - .L_42)


	//   ....[0]....
.L_42:
        /*0088*/ 	.word	0x00000090


	//   ....[1]....
        /*008c*/ 	.word	0x00000520


	//   ....[2]....
        /*0090*/ 	.word	0x00000a80


	//   ....[3]....
        /*0094*/ 	.word	0x00000bc0


	//   ....[4]....
        /*0098*/ 	.word	0x00000cc0


	//   ....[5]....
        /*009c*/ 	.word	0x00000e10


	//   ....[6]....
        /*00a0*/ 	.word	0x00002a90


	//   ....[7]....
        /*00a4*/ 	.word	0x000049a0


	//   ....[8]....
        /*00a8*/ 	.word	0x00004bb0


	//   ....[9]....
        /*00ac*/ 	.word	0x00004be0


	//   ....[10]....
        /*00b0*/ 	.word	0x00005390


	//   ....[11]....
        /*00b4*/ 	.word	0x000055d0


	//----- nvinfo : EIATTR_VRC_CTA_INIT_COUNT
	.align		4
.L_43:
        /*00b8*/ 	.byte	0x02, 0x4a
        /*00ba*/ 	.byte	0x80
	.zero		1


	//----- nvinfo : EIATTR_SYSCALL_OFFSETS
	.align		4
        /*00bc*/ 	.byte	0x04, 0x46
        /*00be*/ 	.short	(.L_45 - .L_44)


	//   ....[0]....
.L_44:
        /*00c0*/ 	.word	0x000072f0


	//   ....[1]....
        /*00c4*/ 	.word	0x00007430


	//   ....[2]....
        /*00c8*/ 	.word	0x00007c00


	//----- nvinfo : EIATTR_MBARRIER_INSTR_OFFSETS
	.align		4
.L_45:
        /*00cc*/ 	.byte	0x04, 0x39
        /*00ce*/ 	.short	(.L_47 - .L_46)


	//   ....[0]....
.L_46:
        /*00d0*/ 	.word	0x00000620
        /*00d4*/ 	.word	0x000000ff
        /*00d8*/ 	.word	0x00000000
        /*00dc*/ 	.short	0x0100
        /*00de*/ 	.byte	0x04
	.zero		1


	//   ....[1]....
        /*00e0*/ 	.word	0x00000630
        /*00e4*/ 	.word	0x000000ff
        /*00e8*/ 	.word	0x00000110
        /*00ec*/ 	.short	0x0100
        /*00ee*/ 	.byte	0x04
	.zero		1


	//   ....[2]....
        /*00f0*/ 	.word	0x00000640
        /*00f4*/ 	.word	0x000000ff
        /*00f8*/ 	.word	0x00000008
        /*00fc*/ 	.short	0x0100
        /*00fe*/ 	.byte	0x04
	.zero		1


	//   ....[3]....
        /*0100*/ 	.word	0x00000650
        /*0104*/ 	.word	0x000000ff
        /*0108*/ 	.word	0x00000118
        /*010c*/ 	.short	0x0100
        /*010e*/ 	.byte	0x04
	.zero		1


	//   ....[4]....
        /*0110*/ 	.word	0x00000660
        /*0114*/ 	.word	0x000000ff
        /*0118*/ 	.word	0x00000010
        /*011c*/ 	.short	0x0100
        /*011e*/ 	.byte	0x04
	.zero		1


	//   ....[5]....
        /*0120*/ 	.word	0x00000670
        /*0124*/ 	.word	0x000000ff
        /*0128*/ 	.word	0x00000120
        /*012c*/ 	.short	0x0100
        /*012e*/ 	.byte	0x04
	.zero		1


	//   ....[6]....
        /*0130*/ 	.word	0x00000680
        /*0134*/ 	.word	0x000000ff
        /*0138*/ 	.word	0x00000018
        /*013c*/ 	.short	0x0100
        /*013e*/ 	.byte	0x04
	.zero		1


	//   ....[7]....
        /*0140*/ 	.word	0x00000690
        /*0144*/ 	.word	0x000000ff
        /*0148*/ 	.word	0x00000128
        /*014c*/ 	.short	0x0100
        /*014e*/ 	.byte	0x04
	.zero		1


	//   ....[8]....
        /*0150*/ 	.word	0x000006a0
        /*0154*/ 	.word	0x000000ff
        /*0158*/ 	.word	0x00000020
        /*015c*/ 	.short	0x0100
        /*015e*/ 	.byte	0x04
	.zero		1


	//   ....[9]....
        /*0160*/ 	.word	0x000006b0
        /*0164*/ 	.word	0x000000ff
        /*0168*/ 	.word	0x00000130
        /*016c*/ 	.short	0x0100
        /*016e*/ 	.byte	0x04
	.zero		1


	//   ....[10]....
        /*0170*/ 	.word	0x000006c0
        /*0174*/ 	.word	0x000000ff
        /*0178*/ 	.word	0x00000028
        /*017c*/ 	.short	0x0100
        /*017e*/ 	.byte	0x04
	.zero		1


	//   ....[11]....
        /*0180*/ 	.word	0x000006d0
        /*0184*/ 	.word	0x000000ff
        /*0188*/ 	.word	0x00000138
        /*018c*/ 	.short	0x0100
        /*018e*/ 	.byte	0x04
	.zero		1


	//   ....[12]....
        /*0190*/ 	.word	0x000006e0
        /*0194*/ 	.word	0x000000ff
        /*0198*/ 	.word	0x00000030
        /*019c*/ 	.short	0x0100
        /*019e*/ 	.byte	0x04
	.zero		1


	//   ....[13]....
        /*01a0*/ 	.word	0x000006f0
        /*01a4*/ 	.word	0x000000ff
        /*01a8*/ 	.word	0x00000140
        /*01ac*/ 	.short	0x0100
        /*01ae*/ 	.byte	0x04
	.zero		1


	//   ....[14]....
        /*01b0*/ 	.word	0x00000700
        /*01b4*/ 	.word	0x000000ff
        /*01b8*/ 	.word	0x00000038
        /*01bc*/ 	.short	0x0100
        /*01be*/ 	.byte	0x04
	.zero		1


	//   ....[15]....
        /*01c0*/ 	.word	0x00000710
        /*01c4*/ 	.word	0x000000ff
        /*01c8*/ 	.word	0x00000148
        /*01cc*/ 	.short	0x0100
        /*01ce*/ 	.byte	0x04
	.zero		1


	//   ....[16]....
        /*01d0*/ 	.word	0x00000720
        /*01d4*/ 	.word	0x000000ff
        /*01d8*/ 	.word	0x00000040
        /*01dc*/ 	.short	0x0100
        /*01de*/ 	.byte	0x04
	.zero		1


	//   ....[17]....
        /*01e0*/ 	.word	0x00000730
        /*01e4*/ 	.word	0x000000ff
        /*01e8*/ 	.word	0x00000150
        /*01ec*/ 	.short	0x0100
        /*01ee*/ 	.byte	0x04
	.zero		1


	//   ....[18]....
        /*01f0*/ 	.word	0x00000740
        /*01f4*/ 	.word	0x000000ff
        /*01f8*/ 	.word	0x00000048
        /*01fc*/ 	.short	0x0100
        /*01fe*/ 	.byte	0x04
	.zero		1


	//   ....[19]....
        /*0200*/ 	.word	0x00000750
        /*0204*/ 	.word	0x000000ff
        /*0208*/ 	.word	0x00000158
        /*020c*/ 	.short	0x0100
        /*020e*/ 	.byte	0x04
	.zero		1


	//   ....[20]....
        /*0210*/ 	.word	0x00000760
        /*0214*/ 	.word	0x000000ff
        /*0218*/ 	.word	0x00000050
        /*021c*/ 	.short	0x0100
        /*021e*/ 	.byte	0x04
	.zero		1


	//   ....[21]....
        /*0220*/ 	.word	0x00000770
        /*0224*/ 	.word	0x000000ff
        /*0228*/ 	.word	0x00000160
        /*022c*/ 	.short	0x0100
        /*022e*/ 	.byte	0x04
	.zero		1


	//   ....[22]....
        /*0230*/ 	.word	0x00000780
        /*0234*/ 	.word	0x000000ff
        /*0238*/ 	.word	0x00000058
        /*023c*/ 	.short	0x0100
        /*023e*/ 	.byte	0x04
	.zero		1


	//   ....[23]....
        /*0240*/ 	.word	0x00000790
        /*0244*/ 	.word	0x000000ff
        /*0248*/ 	.word	0x00000168
        /*024c*/ 	.short	0x0100
        /*024e*/ 	.byte	0x04
	.zero		1


	//   ....[24]....
        /*0250*/ 	.word	0x000007a0
        /*0254*/ 	.word	0x000000ff
        /*0258*/ 	.word	0x00000060
        /*025c*/ 	.short	0x0100
        /*025e*/ 	.byte	0x04
	.zero		1


	//   ....[25]....
        /*0260*/ 	.word	0x000007b0
        /*0264*/ 	.word	0x000000ff
        /*0268*/ 	.word	0x00000170
        /*026c*/ 	.short	0x0100
        /*026e*/ 	.byte	0x04
	.zero		1


	//   ....[26]....
        /*0270*/ 	.word	0x000007c0
        /*0274*/ 	.word	0x000000ff
        /*0278*/ 	.word	0x00000068
        /*027c*/ 	.short	0x0100
        /*027e*/ 	.byte	0x04
	.zero		1


	//   ....[27]....
        /*0280*/ 	.word	0x000007d0
        /*0284*/ 	.word	0x000000ff
        /*0288*/ 	.word	0x00000178
        /*028c*/ 	.short	0x0100
        /*028e*/ 	.byte	0x04
	.zero		1


	//   ....[28]....
        /*0290*/ 	.word	0x000007e0
        /*0294*/ 	.word	0x000000ff
        /*0298*/ 	.word	0x00000070
        /*029c*/ 	.short	0x0100
        /*029e*/ 	.byte	0x04
	.zero		1


	//   ....[29]....
        /*02a0*/ 	.word	0x000007f0
        /*02a4*/ 	.word	0x000000ff
        /*02a8*/ 	.word	0x00000180
        /*02ac*/ 	.short	0x0100
        /*02ae*/ 	.byte	0x04
	.zero		1


	//   ....[30]....
        /*02b0*/ 	.word	0x00000800
        /*02b4*/ 	.word	0x000000ff
        /*02b8*/ 	.word	0x00000078
        /*02bc*/ 	.short	0x0100
        /*02be*/ 	.byte	0x04
	.zero		1


	//   ....[31]....
        /*02c0*/ 	.word	0x00000810
        /*02c4*/ 	.word	0x000000ff
        /*02c8*/ 	.word	0x00000188
        /*02cc*/ 	.short	0x0100
        /*02ce*/ 	.byte	0x04
	.zero		1


	//   ....[32]....
        /*02d0*/ 	.word	0x00000820
        /*02d4*/ 	.word	0x000000ff
        /*02d8*/ 	.word	0x00000080
        /*02dc*/ 	.short	0x0100
        /*02de*/ 	.byte	0x04
	.zero		1


	//   ....[33]....
        /*02e0*/ 	.word	0x00000830
        /*02e4*/ 	.word	0x000000ff
        /*02e8*/ 	.word	0x00000190
        /*02ec*/ 	.short	0x0100
        /*02ee*/ 	.byte	0x04
	.zero		1


	//   ....[34]....
        /*02f0*/ 	.word	0x00000840
        /*02f4*/ 	.word	0x000000ff
        /*02f8*/ 	.word	0x00000088
        /*02fc*/ 	.short	0x0100
        /*02fe*/ 	.byte	0x04
	.zero		1


	//   ....[35]....
        /*0300*/ 	.word	0x00000850
        /*0304*/ 	.word	0x000000ff
        /*0308*/ 	.word	0x00000198
        /*030c*/ 	.short	0x0100
        /*030e*/ 	.byte	0x04
	.zero		1


	//   ....[36]....
        /*0310*/ 	.word	0x00000860
        /*0314*/ 	.word	0x000000ff
        /*0318*/ 	.word	0x00000090
        /*031c*/ 	.short	0x0100
        /*031e*/ 	.byte	0x04
	.zero		1


	//   ....[37]....
        /*0320*/ 	.word	0x00000870
        /*0324*/ 	.word	0x000000ff
        /*0328*/ 	.word	0x000001a0
        /*032c*/ 	.short	0x0100
        /*032e*/ 	.byte	0x04
	.zero		1


	//   ....[38]....
        /*0330*/ 	.word	0x00000880
        /*0334*/ 	.word	0x000000ff
        /*0338*/ 	.word	0x00000098
        /*033c*/ 	.short	0x0100
        /*033e*/ 	.byte	0x04
	.zero		1


	//   ....[39]....
        /*0340*/ 	.word	0x00000890
        /*0344*/ 	.word	0x000000ff
        /*0348*/ 	.word	0x000001a8
        /*034c*/ 	.short	0x0100
        /*034e*/ 	.byte	0x04
	.zero		1


	//   ....[40]....
        /*0350*/ 	.word	0x000008a0
        /*0354*/ 	.word	0x000000ff
        /*0358*/ 	.word	0x000000a0
        /*035c*/ 	.short	0x0100
        /*035e*/ 	.byte	0x04
	.zero		1


	//   ....[41]....
        /*0360*/ 	.word	0x000008b0
        /*0364*/ 	.word	0x000000ff
        /*0368*/ 	.word	0x000001b0
        /*036c*/ 	.short	0x0100
        /*036e*/ 	.byte	0x04
	.zero		1


	//   ....[42]....
        /*0370*/ 	.word	0x000008c0
        /*0374*/ 	.word	0x000000ff
        /*0378*/ 	.word	0x000000a8
        /*037c*/ 	.short	0x0100
        /*037e*/ 	.byte	0x04
	.zero		1


	//   ....[43]....
        /*0380*/ 	.word	0x000008d0
        /*0384*/ 	.word	0x000000ff
        /*0388*/ 	.word	0x000001b8
        /*038c*/ 	.short	0x0100
        /*038e*/ 	.byte	0x04
	.zero		1


	//   ....[44]....
        /*0390*/ 	.word	0x000008e0
        /*0394*/ 	.word	0x000000ff
        /*0398*/ 	.word	0x000000b0
        /*039c*/ 	.short	0x0100
        /*039e*/ 	.byte	0x04
	.zero		1


	//   ....[45]....
        /*03a0*/ 	.word	0x000008f0
        /*03a4*/ 	.word	0x000000ff
        /*03a8*/ 	.word	0x000001c0
        /*03ac*/ 	.short	0x0100
        /*03ae*/ 	.byte	0x04
	.zero		1


	//   ....[46]....
        /*03b0*/ 	.word	0x00000900
        /*03b4*/ 	.word	0x000000ff
        /*03b8*/ 	.word	0x000000b8
        /*03bc*/ 	.short	0x0100
        /*03be*/ 	.byte	0x04
	.zero		1


	//   ....[47]....
        /*03c0*/ 	.word	0x00000910
        /*03c4*/ 	.word	0x000000ff
        /*03c8*/ 	.word	0x000001c8
        /*03cc*/ 	.short	0x0100
        /*03ce*/ 	.byte	0x04
	.zero		1


	//   ....[48]....
        /*03d0*/ 	.word	0x00000920
        /*03d4*/ 	.word	0x000000ff
        /*03d8*/ 	.word	0x000000c0
        /*03dc*/ 	.short	0x0100
        /*03de*/ 	.byte	0x04
	.zero		1


	//   ....[49]....
        /*03e0*/ 	.word	0x00000930
        /*03e4*/ 	.word	0x000000ff
        /*03e8*/ 	.word	0x000001d0
        /*03ec*/ 	.short	0x0100
        /*03ee*/ 	.byte	0x04
	.zero		1


	//   ....[50]....
        /*03f0*/ 	.word	0x00000940
        /*03f4*/ 	.word	0x000000ff
        /*03f8*/ 	.word	0x000000c8
        /*03fc*/ 	.short	0x0100
        /*03fe*/ 	.byte	0x04
	.zero		1


	//   ....[51]....
        /*0400*/ 	.word	0x00000950
        /*0404*/ 	.word	0x000000ff
        /*0408*/ 	.word	0x000001d8
        /*040c*/ 	.short	0x0100
        /*040e*/ 	.byte	0x04
	.zero		1


	//   ....[52]....
        /*0410*/ 	.word	0x00000960
        /*0414*/ 	.word	0x000000ff
        /*0418*/ 	.word	0x000000d0
        /*041c*/ 	.short	0x0100
        /*041e*/ 	.byte	0x04
	.zero		1


	//   ....[53]....
        /*0420*/ 	.word	0x00000970
        /*0424*/ 	.word	0x000000ff
        /*0428*/ 	.word	0x000001e0
        /*042c*/ 	.short	0x0100
        /*042e*/ 	.byte	0x04
	.zero		1


	//   ....[54]....
        /*0430*/ 	.word	0x00000980
        /*0434*/ 	.word	0x000000ff
        /*0438*/ 	.word	0x000000d8
        /*043c*/ 	.short	0x0100
        /*043e*/ 	.byte	0x04
	.zero		1


	//   ....[55]....
        /*0440*/ 	.word	0x00000990
        /*0444*/ 	.word	0x000000ff
        /*0448*/ 	.word	0x000001e8
        /*044c*/ 	.short	0x0100
        /*044e*/ 	.byte	0x04
	.zero		1


	//   ....[56]....
        /*0450*/ 	.word	0x000009a0
        /*0454*/ 	.word	0x000000ff
        /*0458*/ 	.word	0x000000e0
        /*045c*/ 	.short	0x0100
        /*045e*/ 	.byte	0x04
	.zero		1


	//   ....[57]....
        /*0460*/ 	.word	0x000009b0
        /*0464*/ 	.word	0x000000ff
        /*0468*/ 	.word	0x000001f0
        /*046c*/ 	.short	0x0100
        /*046e*/ 	.byte	0x04
	.zero		1


	//   ....[58]....
        /*0470*/ 	.word	0x000009c0
        /*0474*/ 	.word	0x000000ff
        /*0478*/ 	.word	0x000000e8
        /*047c*/ 	.short	0x0100
        /*047e*/ 	.byte	0x04
	.zero		1


	//   ....[59]....
        /*0480*/ 	.word	0x000009d0
        /*0484*/ 	.word	0x000000ff
        /*0488*/ 	.word	0x000001f8
        /*048c*/ 	.short	0x0100
        /*048e*/ 	.byte	0x04
	.zero		1


	//   ....[60]....
        /*0490*/ 	.word	0x000009e0
        /*0494*/ 	.word	0x000000ff
        /*0498*/ 	.word	0x000000f0
        /*049c*/ 	.short	0x0100
        /*049e*/ 	.byte	0x04
	.zero		1


	//   ....[61]....
        /*04a0*/ 	.word	0x000009f0
        /*04a4*/ 	.word	0x000000ff
        /*04a8*/ 	.word	0x00000200
        /*04ac*/ 	.short	0x0100
        /*04ae*/ 	.byte	0x04
	.zero		1


	//   ....[62]....
        /*04b0*/ 	.word	0x00000a00
        /*04b4*/ 	.word	0x000000ff
        /*04b8*/ 	.word	0x000000f8
        /*04bc*/ 	.short	0x0100
        /*04be*/ 	.byte	0x04
	.zero		1


	//   ....[63]....
        /*04c0*/ 	.word	0x00000a10
        /*04c4*/ 	.word	0x000000ff
        /*04c8*/ 	.word	0x00000208
        /*04cc*/ 	.short	0x0100
        /*04ce*/ 	.byte	0x04
	.zero		1


	//   ....[64]....
        /*04d0*/ 	.word	0x00000a20
        /*04d4*/ 	.word	0x000000ff
        /*04d8*/ 	.word	0x00000100
        /*04dc*/ 	.short	0x0100
        /*04de*/ 	.byte	0x04
	.zero		1


	//   ....[65]....
        /*04e0*/ 	.word	0x00000a30
        /*04e4*/ 	.word	0x000000ff
        /*04e8*/ 	.word	0x00000210
        /*04ec*/ 	.short	0x0100
        /*04ee*/ 	.byte	0x04
	.zero		1


	//   ....[66]....
        /*04f0*/ 	.word	0x00000a40
        /*04f4*/ 	.word	0x000000ff
        /*04f8*/ 	.word	0x00000108
        /*04fc*/ 	.short	0x0100
        /*04fe*/ 	.byte	0x04
	.zero		1


	//   ....[67]....
        /*0500*/ 	.word	0x00000a50
        /*0504*/ 	.word	0x000000ff
        /*0508*/ 	.word	0x00000218
        /*050c*/ 	.short	0x0100
        /*050e*/ 	.byte	0x04
	.zero		1


	//   ....[68]....
        /*0510*/ 	.word	0x00000b90
        /*0514*/ 	.word	0x000000ff
        /*0518*/ 	.word	0x00000220
        /*051c*/ 	.short	0x0100
        /*051e*/ 	.byte	0x04
	.zero		1


	//   ....[69]....
        /*0520*/ 	.word	0x00000ba0
        /*0524*/ 	.word	0x000000ff
        /*0528*/ 	.word	0x00000228
        /*052c*/ 	.short	0x0100
        /*052e*/ 	.byte	0x04
	.zero		1


	//   ....[70]....
        /*0530*/ 	.word	0x00000c90
        /*0534*/ 	.word	0x000000ff
        /*0538*/ 	.word	0x00000230
        /*053c*/ 	.short	0x0100
        /*053e*/ 	.byte	0x06
	.zero		1


	//   ....[71]....
        /*0540*/ 	.word	0x00000ca0
        /*0544*/ 	.word	0x000000ff
        /*0548*/ 	.word	0x00000238
        /*054c*/ 	.short	0x0100
        /*054e*/ 	.byte	0x06
	.zero		1


	//   ....[72]....
        /*0550*/ 	.word	0x00000de0
        /*0554*/ 	.word	0x000000ff
        /*0558*/ 	.word	0x00000240
        /*055c*/ 	.short	0x0100
        /*055e*/ 	.byte	0x06
	.zero		1


	//   ....[73]....
        /*0560*/ 	.word	0x00000df0
        /*0564*/ 	.word	0x000000ff
        /*0568*/ 	.word	0x00000248
        /*056c*/ 	.short	0x0100
        /*056e*/ 	.byte	0x06
	.zero		1


	//   ....[74]....
        /*0570*/ 	.word	0x00000f40
        /*0574*/ 	.word	0x000000ff
        /*0578*/ 	.word	0x00000250
        /*057c*/ 	.short	0x0100
        /*057e*/ 	.byte	0x04
	.zero		1


	//   ....[75]....
        /*0580*/ 	.word	0x00000f50
        /*0584*/ 	.word	0x000000ff
        /*0588*/ 	.word	0x00000260
        /*058c*/ 	.short	0x0100
        /*058e*/ 	.byte	0x04
	.zero		1


	//   ....[76]....
        /*0590*/ 	.word	0x00000f60
        /*0594*/ 	.word	0x000000ff
        /*0598*/ 	.word	0x00000258
        /*059c*/ 	.short	0x0100
        /*059e*/ 	.byte	0x04
	.zero		1


	//   ....[77]....
        /*05a0*/ 	.word	0x00000f70
        /*05a4*/ 	.word	0x000000ff
        /*05a8*/ 	.word	0x00000268
        /*05ac*/ 	.short	0x0100
        /*05ae*/ 	.byte	0x04
	.zero		1


	//   ....[78]....
        /*05b0*/ 	.word	0x00001ca0
        /*05b4*/ 	.word	0x000000ff
        /*05b8*/ 	.word	0x00000110
        /*05bc*/ 	.short	0x010a
        /*05be*/ 	.byte	0x06
	.zero		1


	//   ....[79]....
        /*05c0*/ 	.word	0x000020f0
        /*05c4*/ 	.word	0x000000ff
        /*05c8*/ 	.word	0x00000110
        /*05cc*/ 	.short	0x010a
        /*05ce*/ 	.byte	0x29
	.zero		1


	//   ....[80]....
        /*05d0*/ 	.word	0x00002260
        /*05d4*/ 	.word	0x000000ff
        /*05d8*/ 	.word	0x00000110
        /*05dc*/ 	.short	0x010a
        /*05de*/ 	.byte	0x08
	.zero		1


	//   ....[81]....
        /*05e0*/ 	.word	0x000024d0
        /*05e4*/ 	.word	0x000000ff
        /*05e8*/ 	.word	0x00000238
        /*05ec*/ 	.short	0x0101
        /*05ee*/ 	.byte	0x1e
	.zero		1


	//   ....[82]....
        /*05f0*/ 	.word	0x00002500
        /*05f4*/ 	.word	0x000000ff
        /*05f8*/ 	.word	0x00000110
        /*05fc*/ 	.short	0x010a
        /*05fe*/ 	.byte	0x04
	.zero		1


	//   ....[83]....
        /*0600*/ 	.word	0x000026c0
        /*0604*/ 	.word	0x000000ff
        /*0608*/ 	.word	0x00000110
        /*060c*/ 	.short	0x010a
        /*060e*/ 	.byte	0x21
	.zero		1


	//   ....[84]....
        /*0610*/ 	.word	0x00002830
        /*0614*/ 	.word	0x000000ff
        /*0618*/ 	.word	0x00000110
        /*061c*/ 	.short	0x010a
        /*061e*/ 	.byte	0x08
	.zero		1


	//   ....[85]....
        /*0620*/ 	.word	0x00002aa0
        /*0624*/ 	.word	0x000000ff
        /*0628*/ 	.word	0x00000240
        /*062c*/ 	.short	0x010a
        /*062e*/ 	.byte	0x1e
	.zero		1


	//   ....[86]....
        /*0630*/ 	.word	0x00002b60
        /*0634*/ 	.word	0x000000ff
        /*0638*/ 	.word	0x00000000
        /*063c*/ 	.short	0x0101
        /*063e*/ 	.byte	0x04
	.zero		1


	//   ....[87]....
        /*0640*/ 	.word	0x00003150
        /*0644*/ 	.word	0x000000ff
        /*0648*/ 	.word	0x00000000
        /*064c*/ 	.short	0x010a
        /*064e*/ 	.byte	0x04
	.zero		1


	//   ....[88]....
        /*0650*/ 	.word	0x000031f0
        /*0654*/ 	.word	0x000000ff
        /*0658*/ 	.word	0x00000000
        /*065c*/ 	.short	0x010a
        /*065e*/ 	.byte	0x05
	.zero		1


	//   ....[89]....
        /*0660*/ 	.word	0x00003290
        /*0664*/ 	.word	0x000000ff
        /*0668*/ 	.word	0x00000000
        /*066c*/ 	.short	0x010a
        /*066e*/ 	.byte	0x05
	.zero		1


	//   ....[90]....
        /*0670*/ 	.word	0x00003330
        /*0674*/ 	.word	0x000000ff
        /*0678*/ 	.word	0x00000000
        /*067c*/ 	.short	0x010a
        /*067e*/ 	.byte	0x05
	.zero		1


	//   ....[91]....
        /*0680*/ 	.word	0x000033d0
        /*0684*/ 	.word	0x000000ff
        /*0688*/ 	.word	0x00000000
        /*068c*/ 	.short	0x010a
        /*068e*/ 	.byte	0x05
	.zero		1


	//   ....[92]....
        /*0690*/ 	.word	0x00003470
        /*0694*/ 	.word	0x000000ff
        /*0698*/ 	.word	0x00000000
        /*069c*/ 	.short	0x010a
        /*069e*/ 	.byte	0x05
	.zero		1


	//   ....[93]....
        /*06a0*/ 	.word	0x00003510
        /*06a4*/ 	.word	0x000000ff
        /*06a8*/ 	.word	0x00000000
        /*06ac*/ 	.short	0x010a
        /*06ae*/ 	.byte	0x05
	.zero		1


	//   ....[94]....
        /*06b0*/ 	.word	0x000035b0
        /*06b4*/ 	.word	0x000000ff
        /*06b8*/ 	.word	0x00000000
        /*06bc*/ 	.short	0x010a
        /*06be*/ 	.byte	0x05
	.zero		1


	//   ....[95]....
        /*06c0*/ 	.word	0x00003650
        /*06c4*/ 	.word	0x000000ff
        /*06c8*/ 	.word	0x00000000
        /*06cc*/ 	.short	0x010a
        /*06ce*/ 	.byte	0x05
	.zero		1


	//   ....[96]....
        /*06d0*/ 	.word	0x000036f0
        /*06d4*/ 	.word	0x000000ff
        /*06d8*/ 	.word	0x00000000
        /*06dc*/ 	.short	0x010a
        /*06de*/ 	.byte	0x05
	.zero		1


	//   ....[97]....
        /*06e0*/ 	.word	0x00003790
        /*06e4*/ 	.word	0x000000ff
        /*06e8*/ 	.word	0x00000000
        /*06ec*/ 	.short	0x010a
        /*06ee*/ 	.byte	0x05
	.zero		1


	//   ....[98]....
        /*06f0*/ 	.word	0x00003830
        /*06f4*/ 	.word	0x000000ff
        /*06f8*/ 	.word	0x00000000
        /*06fc*/ 	.short	0x010a
        /*06fe*/ 	.byte	0x05
	.zero		1


	//   ....[99]....
        /*0700*/ 	.word	0x000038d0
        /*0704*/ 	.word	0x000000ff
        /*0708*/ 	.word	0x00000000
        /*070c*/ 	.short	0x010a
        /*070e*/ 	.byte	0x05
	.zero		1


	//   ....[100]....
        /*0710*/ 	.word	0x00003970
        /*0714*/ 	.word	0x000000ff
        /*0718*/ 	.word	0x00000000
        /*071c*/ 	.short	0x010a
        /*071e*/ 	.byte	0x05
	.zero		1


	//   ....[101]....
        /*0720*/ 	.word	0x00003a10
        /*0724*/ 	.word	0x000000ff
        /*0728*/ 	.word	0x00000000
        /*072c*/ 	.short	0x010a
        /*072e*/ 	.byte	0x05
	.zero		1


	//   ....[102]....
        /*0730*/ 	.word	0x00003ab0
        /*0734*/ 	.word	0x000000ff
        /*0738*/ 	.word	0x00000000
        /*073c*/ 	.short	0x010a
        /*073e*/ 	.byte	0x05
	.zero		1


	//   ....[103]....
        /*0740*/ 	.word	0x00003b50
        /*0744*/ 	.word	0x000000ff
        /*0748*/ 	.word	0x00000000
        /*074c*/ 	.short	0x010a
        /*074e*/ 	.byte	0x05
	.zero		1


	//   ....[104]....
        /*0750*/ 	.word	0x00003bf0
        /*0754*/ 	.word	0x000000ff
        /*0758*/ 	.word	0x00000000
        /*075c*/ 	.short	0x010a
        /*075e*/ 	.byte	0x05
	.zero		1


	//   ....[105]....
        /*0760*/ 	.word	0x00003c90
        /*0764*/ 	.word	0x000000ff
        /*0768*/ 	.word	0x00000000
        /*076c*/ 	.short	0x010a
        /*076e*/ 	.byte	0x05
	.zero		1


	//   ....[106]....
        /*0770*/ 	.word	0x00003d30
        /*0774*/ 	.word	0x000000ff
        /*0778*/ 	.word	0x00000000
        /*077c*/ 	.short	0x010a
        /*077e*/ 	.byte	0x05
	.zero		1


	//   ....[107]....
        /*0780*/ 	.word	0x00003dd0
        /*0784*/ 	.word	0x000000ff
        /*0788*/ 	.word	0x00000000
        /*078c*/ 	.short	0x010a
        /*078e*/ 	.byte	0x05
	.zero		1


	//   ....[108]....
        /*0790*/ 	.word	0x00003e70
        /*0794*/ 	.word	0x000000ff
        /*0798*/ 	.word	0x00000000
        /*079c*/ 	.short	0x010a
        /*079e*/ 	.byte	0x05
	.zero		1


	//   ....[109]....
        /*07a0*/ 	.word	0x00003f10
        /*07a4*/ 	.word	0x000000ff
        /*07a8*/ 	.word	0x00000000
        /*07ac*/ 	.short	0x010a
        /*07ae*/ 	.byte	0x05
	.zero		1


	//   ....[110]....
        /*07b0*/ 	.word	0x00003fb0
        /*07b4*/ 	.word	0x000000ff
        /*07b8*/ 	.word	0x00000000
        /*07bc*/ 	.short	0x010a
        /*07be*/ 	.byte	0x05
	.zero		1


	//   ....[111]....
        /*07c0*/ 	.word	0x00004050
        /*07c4*/ 	.word	0x000000ff
        /*07c8*/ 	.word	0x00000000
        /*07cc*/ 	.short	0x010a
        /*07ce*/ 	.byte	0x05
	.zero		1


	//   ....[112]....
        /*07d0*/ 	.word	0x000040f0
        /*07d4*/ 	.word	0x000000ff
        /*07d8*/ 	.word	0x00000000
        /*07dc*/ 	.short	0x010a
        /*07de*/ 	.byte	0x05
	.zero		1


	//   ....[113]....
        /*07e0*/ 	.word	0x00004190
        /*07e4*/ 	.word	0x000000ff
        /*07e8*/ 	.word	0x00000000
        /*07ec*/ 	.short	0x010a
        /*07ee*/ 	.byte	0x05
	.zero		1


	//   ....[114]....
        /*07f0*/ 	.word	0x00004230
        /*07f4*/ 	.word	0x000000ff
        /*07f8*/ 	.word	0x00000000
        /*07fc*/ 	.short	0x010a
        /*07fe*/ 	.byte	0x05
	.zero		1


	//   ....[115]....
        /*0800*/ 	.word	0x000042d0
        /*0804*/ 	.word	0x000000ff
        /*0808*/ 	.word	0x00000000
        /*080c*/ 	.short	0x010a
        /*080e*/ 	.byte	0x05
	.zero		1


	//   ....[116]....
        /*0810*/ 	.word	0x00004370
        /*0814*/ 	.word	0x000000ff
        /*0818*/ 	.word	0x00000000
        /*081c*/ 	.short	0x010a
        /*081e*/ 	.byte	0x05
	.zero		1


	//   ....[117]....
        /*0820*/ 	.word	0x00004410
        /*0824*/ 	.word	0x000000ff
        /*0828*/ 	.word	0x00000000
        /*082c*/ 	.short	0x010a
        /*082e*/ 	.byte	0x05
	.zero		1


	//   ....[118]....
        /*0830*/ 	.word	0x000044b0
        /*0834*/ 	.word	0x000000ff
        /*0838*/ 	.word	0x00000000
        /*083c*/ 	.short	0x010a
        /*083e*/ 	.byte	0x05
	.zero		1


	//   ....[119]....
        /*0840*/ 	.word	0x00004550
        /*0844*/ 	.word	0x000000ff
        /*0848*/ 	.word	0x00000000
        /*084c*/ 	.short	0x010a
        /*084e*/ 	.byte	0x05
	.zero		1


	//   ....[120]....
        /*0850*/ 	.word	0x00004600
        /*0854*/ 	.word	0x00000000
        /*0858*/ 	.word	0x00000000
        /*085c*/ 	.short	0x010a
        /*085e*/ 	.byte	0xff
	.zero		1


	//   ....[121]....
        /*0860*/ 	.word	0x00004750
        /*0864*/ 	.word	0x000000ff
        /*0868*/ 	.word	0x00000248
        /*086c*/ 	.short	0x010a
        /*086e*/ 	.byte	0x04
	.zero		1


	//   ....[122]....
        /*0870*/ 	.word	0x000047f0
        /*0874*/ 	.word	0x000000ff
        /*0878*/ 	.word	0x00000240
        /*087c*/ 	.short	0x010a
        /*087e*/ 	.byte	0x04
	.zero		1


	//   ....[123]....
        /*0880*/ 	.word	0x00004890
        /*0884*/ 	.word	0x000000ff
        /*0888*/ 	.word	0x00000000
        /*088c*/ 	.short	0x0101
        /*088e*/ 	.byte	0x05
	.zero		1


	//   ....[124]....
        /*0890*/ 	.word	0x000048d0
        /*0894*/ 	.word	0x000000ff
        /*0898*/ 	.word	0x00000248
        /*089c*/ 	.short	0x0106
        /*089e*/ 	.byte	0x04
	.zero		1


	//   ....[125]....
        /*08a0*/ 	.word	0x00004910
        /*08a4*/ 	.word	0x00000000
        /*08a8*/ 	.word	0x00000248
        /*08ac*/ 	.short	0x010a
        /*08ae*/ 	.byte	0xff
	.zero		1


	//   ....[126]....
        /*08b0*/ 	.word	0x00004df0
        /*08b4*/ 	.word	0x000000ff
        /*08b8*/ 	.word	0x00000240
        /*08bc*/ 	.short	0x010a
        /*08be*/ 	.byte	0x0f
	.zero		1


	//   ....[127]....
        /*08c0*/ 	.word	0x00004ea0
        /*08c4*/ 	.word	0x000000ff
        /*08c8*/ 	.word	0x00000000
        /*08cc*/ 	.short	0x0101
        /*08ce*/ 	.byte	0x17
	.zero		1


	//   ....[128]....
        /*08d0*/ 	.word	0x00004eb0
        /*08d4*/ 	.word	0x000000ff
        /*08d8*/ 	.word	0x00000260
        /*08dc*/ 	.short	0x010a
        /*08de*/ 	.byte	0x13
	.zero		1


	//   ....[129]....
        /*08e0*/ 	.word	0x00004f80
        /*08e4*/ 	.word	0x000000ff
        /*08e8*/ 	.word	0x00000000
        /*08ec*/ 	.short	0x010a
        /*08ee*/ 	.byte	0x04
	.zero		1


	//   ....[130]....
        /*08f0*/ 	.word	0x00004fe0
        /*08f4*/ 	.word	0x000000ff
        /*08f8*/ 	.word	0x00000000
        /*08fc*/ 	.short	0x010a
        /*08fe*/ 	.byte	0x0b
	.zero		1


	//   ....[131]....
        /*0900*/ 	.word	0x000050d0
        /*0904*/ 	.word	0x000000ff
        /*0908*/ 	.word	0x00000000
        /*090c*/ 	.short	0x010a
        /*090e*/ 	.byte	0x04
	.zero		1


	//   ....[132]....
        /*0910*/ 	.word	0x000052e0
        /*0914*/ 	.word	0x000000ff
        /*0918*/ 	.word	0x00000000
        /*091c*/ 	.short	0x010a
        /*091e*/ 	.byte	0x04
	.zero		1


	//   ....[133]....
        /*0920*/ 	.word	0x00005370
        /*0924*/ 	.word	0x000000ff
        /*0928*/ 	.word	0x00000000
        /*092c*/ 	.short	0x010a
        /*092e*/ 	.byte	0x04
	.zero		1


	//   ....[134]....
        /*0930*/ 	.word	0x00005b00
        /*0934*/ 	.word	0x000000ff
        /*0938*/ 	.word	0x00000240
        /*093c*/ 	.short	0x010a
        /*093e*/ 	.byte	0x13
	.zero		1


	//   ....[135]....
        /*0940*/ 	.word	0x00005ba0
        /*0944*/ 	.word	0x000000ff
        /*0948*/ 	.word	0x00000000
        /*094c*/ 	.short	0x0101
        /*094e*/ 	.byte	0x2e
	.zero		1


	//   ....[136]....
        /*0950*/ 	.word	0x00006100
        /*0954*/ 	.word	0x000000ff
        /*0958*/ 	.word	0x00000238
        /*095c*/ 	.short	0x010a
        /*095e*/ 	.byte	0x13
	.zero		1


	//   ....[137]....
        /*0960*/ 	.word	0x00006270
        /*0964*/ 	.word	0x000000ff
        /*0968*/ 	.word	0x00000228
        /*096c*/ 	.short	0x010a
        /*096e*/ 	.byte	0x13
	.zero		1


	//   ....[138]....
        /*0970*/ 	.word	0x00006790
        /*0974*/ 	.word	0x000000ff
        /*0978*/ 	.word	0x00000220
        /*097c*/ 	.short	0x010b
        /*097e*/ 	.byte	0x13
	.zero		1


	//   ....[139]....
        /*0980*/ 	.word	0x000067c0
        /*0984*/ 	.word	0x000000ff
        /*0988*/ 	.word	0x00000000
        /*098c*/ 	.short	0x0101
        /*098e*/ 	.byte	0x31
	.zero		1


	//   ....[140]....
        /*0990*/ 	.word	0x00006850
        /*0994*/ 	.word	0x00000000
        /*0998*/ 	.word	0x00000228
        /*099c*/ 	.short	0x010a
        /*099e*/ 	.byte	0xff
	.zero		1


	//   ....[141]....
        /*09a0*/ 	.word	0x00006bb0
        /*09a4*/ 	.word	0x000000ff
        /*09a8*/ 	.word	0x00000240
        /*09ac*/ 	.short	0x010a
        /*09ae*/ 	.byte	0x2b
	.zero		1


	//   ....[142]....
        /*09b0*/ 	.word	0x00006c80
        /*09b4*/ 	.word	0x000000ff
        /*09b8*/ 	.word	0x00000000
        /*09bc*/ 	.short	0x0101
        /*09be*/ 	.byte	0x04
	.zero		1


	//   ....[143]....
        /*09c0*/ 	.word	0x000077c0
        /*09c4*/ 	.word	0x000000ff
        /*09c8*/ 	.word	0x00000220
        /*09cc*/ 	.short	0x010a
        /*09ce*/ 	.byte	0x2b
	.zero		1


	//   ....[144]....
        /*09d0*/ 	.word	0x000077e0
        /*09d4*/ 	.word	0x00000016
        /*09d8*/ 	.word	0x00000250
        /*09dc*/ 	.short	0x010a
        /*09de*/ 	.byte	0xff
	.zero		1


	//   ....[145]....
        /*09e0*/ 	.word	0x00007970
        /*09e4*/ 	.word	0x000000ff
        /*09e8*/ 	.word	0x00000220
        /*09ec*/ 	.short	0x010a
        /*09ee*/ 	.byte	0x2b
	.zero		1


	//   ....[146]....
        /*09f0*/ 	.word	0x00007a80
        /*09f4*/ 	.word	0x000000ff
        /*09f8*/ 	.word	0x00000000
        /*09fc*/ 	.short	0x0101
        /*09fe*/ 	.byte	0x04
	.zero		1


	//   ....[147]....
        /*0a00*/ 	.word	0x00007ae0
        /*0a04*/ 	.word	0x00000016
        /*0a08*/ 	.word	0x00000250
        /*0a0c*/ 	.short	0x010a
        /*0a0e*/ 	.byte	0xff
	.zero		1


	//   ....[148]....
        /*0a10*/ 	.word	0x00008220
        /*0a14*/ 	.word	0x000000ff
        /*0a18*/ 	.word	0x00000000
        /*0a1c*/ 	.short	0x0101
        /*0a1e*/ 	.byte	0x04
	.zero		1


	//   ....[149]....
        /*0a20*/ 	.word	0x00009560
        /*0a24*/ 	.word	0x00000000
        /*0a28*/ 	.word	0x00000110
        /*0a2c*/ 	.short	0x010a
        /*0a2e*/ 	.byte	0xff
	.zero		1


	//   ....[150]....
        /*0a30*/ 	.word	0x000095c0
        /*0a34*/ 	.word	0x00000000
        /*0a38*/ 	.word	0x00000110
        /*0a3c*/ 	.short	0x010a
        /*0a3e*/ 	.byte	0xff
	.zero		1


	//   ....[151]....
        /*0a40*/ 	.word	0x00009620
        /*0a44*/ 	.word	0x00000000
        /*0a48*/ 	.word	0x00000240
        /*0a4c*/ 	.short	0x010a
        /*0a4e*/ 	.byte	0xff
	.zero		1


	//   ....[152]....
        /*0a50*/ 	.word	0x00009680
        /*0a54*/ 	.word	0x00000000
        /*0a58*/ 	.word	0x00000000
        /*0a5c*/ 	.short	0x010a
        /*0a5e*/ 	.byte	0xff
	.zero		1


	//   ....[153]....
        /*0a60*/ 	.word	0x000096e0
        /*0a64*/ 	.word	0x00000000
        /*0a68*/ 	.word	0x00000000
        /*0a6c*/ 	.short	0x010a
        /*0a6e*/ 	.byte	0xff
	.zero		1


	//   ....[154]....
        /*0a70*/ 	.word	0x00009740
        /*0a74*/ 	.word	0x00000000
        /*0a78*/ 	.word	0x00000000
        /*0a7c*/ 	.short	0x010a
        /*0a7e*/ 	.byte	0xff
	.zero		1


	//   ....[155]....
        /*0a80*/ 	.word	0x000097a0
        /*0a84*/ 	.word	0x00000000
        /*0a88*/ 	.word	0x00000000
        /*0a8c*/ 	.short	0x010a
        /*0a8e*/ 	.byte	0xff
	.zero		1


	//   ....[156]....
        /*0a90*/ 	.word	0x00009800
        /*0a94*/ 	.word	0x00000000
        /*0a98*/ 	.word	0x00000000
        /*0a9c*/ 	.short	0x010a
        /*0a9e*/ 	.byte	0xff
	.zero		1


	//   ....[157]....
        /*0aa0*/ 	.word	0x00009860
        /*0aa4*/ 	.word	0x00000000
        /*0aa8*/ 	.word	0x00000000
        /*0aac*/ 	.short	0x010a
        /*0aae*/ 	.byte	0xff
	.zero		1


	//   ....[158]....
        /*0ab0*/ 	.word	0x000098c0
        /*0ab4*/ 	.word	0x00000000
        /*0ab8*/ 	.word	0x00000000
        /*0abc*/ 	.short	0x010a
        /*0abe*/ 	.byte	0xff
	.zero		1


	//   ....[159]....
        /*0ac0*/ 	.word	0x00009920
        /*0ac4*/ 	.word	0x00000000
        /*0ac8*/ 	.word	0x00000000
        /*0acc*/ 	.short	0x010a
        /*0ace*/ 	.byte	0xff
	.zero		1


	//   ....[160]....
        /*0ad0*/ 	.word	0x00009980
        /*0ad4*/ 	.word	0x00000000
        /*0ad8*/ 	.word	0x00000000
        /*0adc*/ 	.short	0x010a
        /*0ade*/ 	.byte	0xff
	.zero		1


	//   ....[161]....
        /*0ae0*/ 	.word	0x000099e0
        /*0ae4*/ 	.word	0x00000000
        /*0ae8*/ 	.word	0x00000000
        /*0aec*/ 	.short	0x010a
        /*0aee*/ 	.byte	0xff
	.zero		1


	//   ....[162]....
        /*0af0*/ 	.word	0x00009a40
        /*0af4*/ 	.word	0x00000000
        /*0af8*/ 	.word	0x00000000
        /*0afc*/ 	.short	0x010a
        /*0afe*/ 	.byte	0xff
	.zero		1


	//   ....[163]....
        /*0b00*/ 	.word	0x00009aa0
        /*0b04*/ 	.word	0x00000000
        /*0b08*/ 	.word	0x00000000
        /*0b0c*/ 	.short	0x010a
        /*0b0e*/ 	.byte	0xff
	.zero		1


	//   ....[164]....
        /*0b10*/ 	.word	0x00009b00
        /*0b14*/ 	.word	0x00000000
        /*0b18*/ 	.word	0x00000000
        /*0b1c*/ 	.short	0x010a
        /*0b1e*/ 	.byte	0xff
	.zero		1


	//   ....[165]....
        /*0b20*/ 	.word	0x00009b60
        /*0b24*/ 	.word	0x00000000
        /*0b28*/ 	.word	0x00000000
        /*0b2c*/ 	.short	0x010a
        /*0b2e*/ 	.byte	0xff
	.zero		1


	//   ....[166]....
        /*0b30*/ 	.word	0x00009bc0
        /*0b34*/ 	.word	0x00000000
        /*0b38*/ 	.word	0x00000000
        /*0b3c*/ 	.short	0x010a
        /*0b3e*/ 	.byte	0xff
	.zero		1


	//   ....[167]....
        /*0b40*/ 	.word	0x00009c20
        /*0b44*/ 	.word	0x00000000
        /*0b48*/ 	.word	0x00000000
        /*0b4c*/ 	.short	0x010a
        /*0b4e*/ 	.byte	0xff
	.zero		1


	//   ....[168]....
        /*0b50*/ 	.word	0x00009c80
        /*0b54*/ 	.word	0x00000000
        /*0b58*/ 	.word	0x00000000
        /*0b5c*/ 	.short	0x010a
        /*0b5e*/ 	.byte	0xff
	.zero		1


	//   ....[169]....
        /*0b60*/ 	.word	0x00009ce0
        /*0b64*/ 	.word	0x00000000
        /*0b68*/ 	.word	0x00000000
        /*0b6c*/ 	.short	0x010a
        /*0b6e*/ 	.byte	0xff
	.zero		1


	//   ....[170]....
        /*0b70*/ 	.word	0x00009d40
        /*0b74*/ 	.word	0x00000000
        /*0b78*/ 	.word	0x00000000
        /*0b7c*/ 	.short	0x010a
        /*0b7e*/ 	.byte	0xff
	.zero		1


	//   ....[171]....
        /*0b80*/ 	.word	0x00009da0
        /*0b84*/ 	.word	0x00000000
        /*0b88*/ 	.word	0x00000000
        /*0b8c*/ 	.short	0x010a
        /*0b8e*/ 	.byte	0xff
	.zero		1


	//   ....[172]....
        /*0b90*/ 	.word	0x00009e00
        /*0b94*/ 	.word	0x00000000
        /*0b98*/ 	.word	0x00000000
        /*0b9c*/ 	.short	0x010a
        /*0b9e*/ 	.byte	0xff
	.zero		1


	//   ....[173]....
        /*0ba0*/ 	.word	0x00009e60
        /*0ba4*/ 	.word	0x00000000
        /*0ba8*/ 	.word	0x00000000
        /*0bac*/ 	.short	0x010a
        /*0bae*/ 	.byte	0xff
	.zero		1


	//   ....[174]....
        /*0bb0*/ 	.word	0x00009ec0
        /*0bb4*/ 	.word	0x00000000
        /*0bb8*/ 	.word	0x00000000
        /*0bbc*/ 	.short	0x010a
        /*0bbe*/ 	.byte	0xff
	.zero		1


	//   ....[175]....
        /*0bc0*/ 	.word	0x00009f20
        /*0bc4*/ 	.word	0x00000000
        /*0bc8*/ 	.word	0x00000000
        /*0bcc*/ 	.short	0x010a
        /*0bce*/ 	.byte	0xff
	.zero		1


	//   ....[176]....
        /*0bd0*/ 	.word	0x00009f80
        /*0bd4*/ 	.word	0x00000000
        /*0bd8*/ 	.word	0x00000000
        /*0bdc*/ 	.short	0x010a
        /*0bde*/ 	.byte	0xff
	.zero		1


	//   ....[177]....
        /*0be0*/ 	.word	0x00009fe0
        /*0be4*/ 	.word	0x00000000
        /*0be8*/ 	.word	0x00000000
        /*0bec*/ 	.short	0x010a
        /*0bee*/ 	.byte	0xff
	.zero		1


	//   ....[178]....
        /*0bf0*/ 	.word	0x0000a040
        /*0bf4*/ 	.word	0x00000000
        /*0bf8*/ 	.word	0x00000000
        /*0bfc*/ 	.short	0x010a
        /*0bfe*/ 	.byte	0xff
	.zero		1


	//   ....[179]....
        /*0c00*/ 	.word	0x0000a0a0
        /*0c04*/ 	.word	0x00000000
        /*0c08*/ 	.word	0x00000000
        /*0c0c*/ 	.short	0x010a
        /*0c0e*/ 	.byte	0xff
	.zero		1


	//   ....[180]....
        /*0c10*/ 	.word	0x0000a100
        /*0c14*/ 	.word	0x00000000
        /*0c18*/ 	.word	0x00000000
        /*0c1c*/ 	.short	0x010a
        /*0c1e*/ 	.byte	0xff
	.zero		1


	//   ....[181]....
        /*0c20*/ 	.word	0x0000a160
        /*0c24*/ 	.word	0x00000000
        /*0c28*/ 	.word	0x00000000
        /*0c2c*/ 	.short	0x010a
        /*0c2e*/ 	.byte	0xff
	.zero		1


	//   ....[182]....
        /*0c30*/ 	.word	0x0000a1c0
        /*0c34*/ 	.word	0x00000000
        /*0c38*/ 	.word	0x00000000
        /*0c3c*/ 	.short	0x010a
        /*0c3e*/ 	.byte	0xff
	.zero		1


	//   ....[183]....
        /*0c40*/ 	.word	0x0000a220
        /*0c44*/ 	.word	0x00000000
        /*0c48*/ 	.word	0x00000000
        /*0c4c*/ 	.short	0x010a
        /*0c4e*/ 	.byte	0xff
	.zero		1


	//   ....[184]....
        /*0c50*/ 	.word	0x0000a280
        /*0c54*/ 	.word	0x00000000
        /*0c58*/ 	.word	0x00000000
        /*0c5c*/ 	.short	0x010a
        /*0c5e*/ 	.byte	0xff
	.zero		1


	//   ....[185]....
        /*0c60*/ 	.word	0x0000a2e0
        /*0c64*/ 	.word	0x00000004
        /*0c68*/ 	.word	0x00000248
        /*0c6c*/ 	.short	0x010a
        /*0c6e*/ 	.byte	0xff
	.zero		1


	//   ....[186]....
        /*0c70*/ 	.word	0x0000a340
        /*0c74*/ 	.word	0x00000004
        /*0c78*/ 	.word	0x00000240
        /*0c7c*/ 	.short	0x010a
        /*0c7e*/ 	.byte	0xff
	.zero		1


	//   ....[187]....
        /*0c80*/ 	.word	0x0000a3a0
        /*0c84*/ 	.word	0x00000000
        /*0c88*/ 	.word	0x00000240
        /*0c8c*/ 	.short	0x010a
        /*0c8e*/ 	.byte	0xff
	.zero		1


	//   ....[188]....
        /*0c90*/ 	.word	0x0000a400
        /*0c94*/ 	.word	0x00000004
        /*0c98*/ 	.word	0x00000260
        /*0c9c*/ 	.short	0x010a
        /*0c9e*/ 	.byte	0xff
	.zero		1


	//   ....[189]....
        /*0ca0*/ 	.word	0x0000a460
        /*0ca4*/ 	.word	0x00000000
        /*0ca8*/ 	.word	0x00000000
        /*0cac*/ 	.short	0x010a
        /*0cae*/ 	.byte	0xff
	.zero		1


	//   ....[190]....
        /*0cb0*/ 	.word	0x0000a4c0
        /*0cb4*/ 	.word	0x00000000
        /*0cb8*/ 	.word	0x00000000
        /*0cbc*/ 	.short	0x010a
        /*0cbe*/ 	.byte	0xff
	.zero		1


	//   ....[191]....
        /*0cc0*/ 	.word	0x0000a520
        /*0cc4*/ 	.word	0x00000000
        /*0cc8*/ 	.word	0x00000000
        /*0ccc*/ 	.short	0x010a
        /*0cce*/ 	.byte	0xff
	.zero		1


	//   ....[192]....
        /*0cd0*/ 	.word	0x0000a580
        /*0cd4*/ 	.word	0x00000000
        /*0cd8*/ 	.word	0x00000240
        /*0cdc*/ 	.short	0x010a
        /*0cde*/ 	.byte	0xff
	.zero		1


	//   ....[193]....
        /*0ce0*/ 	.word	0x0000a5e0
        /*0ce4*/ 	.word	0x00000000
        /*0ce8*/ 	.word	0x00000238
        /*0cec*/ 	.short	0x010a
        /*0cee*/ 	.byte	0xff
	.zero		1


	//   ....[194]....
        /*0cf0*/ 	.word	0x0000a640
        /*0cf4*/ 	.word	0x00000000
        /*0cf8*/ 	.word	0x00000228
        /*0cfc*/ 	.short	0x010a
        /*0cfe*/ 	.byte	0xff
	.zero		1


	//   ....[195]....
        /*0d00*/ 	.word	0x0000a6a0
        /*0d04*/ 	.word	0x00000000
        /*0d08*/ 	.word	0x00000240
        /*0d0c*/ 	.short	0x010a
        /*0d0e*/ 	.byte	0xff
	.zero		1


	//   ....[196]....
        /*0d10*/ 	.word	0x0000a700
        /*0d14*/ 	.word	0x00000003
        /*0d18*/ 	.word	0x00000220
        /*0d1c*/ 	.short	0x010a
        /*0d1e*/ 	.byte	0xff
	.zero		1


	//   ....[197]....
        /*0d20*/ 	.word	0x0000a750
        /*0d24*/ 	.word	0x00000016
        /*0d28*/ 	.word	0x00000250
        /*0d2c*/ 	.short	0x010a
        /*0d2e*/ 	.byte	0xff
	.zero		1


	//----- nvinfo : EIATTR_NUM_MBARRIERS
	.align		4
.L_47:
        /*0d30*/ 	.byte	0x03, 0x38
        /*0d32*/ 	.short	0x004e


	//----- nvinfo : EIATTR_EXIT_INSTR_OFFSETS
	.align		4
        /*0d34*/ 	.byte	0x04, 0x1c
        /*0d36*/ 	.short	(.L_49 - .L_48)


	//   ....[0]....
.L_48:
        /*0d38*/ 	.word	0x00004630


	//   ....[1]....
        /*0d3c*/ 	.word	0x000048e0


	//   ....[2]....
        /*0d40*/ 	.word	0x00004940


	//   ....[3]....
        /*0d44*/ 	.word	0x000055e0


	//   ....[4]....
        /*0d48*/ 	.word	0x00006880


	//   ....[5]....
        /*0d4c*/ 	.word	0x000068c0


	//   ....[6]....
        /*0d50*/ 	.word	0x00009540


	//----- nvinfo : EIATTR_MAX_THREADS
	.align		4
.L_49:
        /*0d54*/ 	.byte	0x04, 0x05
        /*0d56*/ 	.short	(.L_51 - .L_50)
.L_50:
        /*0d58*/ 	.word	0x00000100
        /*0d5c*/ 	.word	0x00000001
        /*0d60*/ 	.word	0x00000001


	//----- nvinfo : EIATTR_CRS_STACK_SIZE
	.align		4
.L_51:
        /*0d64*/ 	.byte	0x04, 0x1e
        /*0d66*/ 	.short	(.L_53 - .L_52)
.L_52:
        /*0d68*/ 	.word	0x00000000


	//----- nvinfo : EIATTR_CBANK_PARAM_SIZE
	.align		4
.L_53:
        /*0d6c*/ 	.byte	0x03, 0x19
        /*0d6e*/ 	.short	0x0900


	//----- nvinfo : EIATTR_PARAM_CBANK
	.align		4
        /*0d70*/ 	.byte	0x04, 0x0a
        /*0d72*/ 	.short	(.L_55 - .L_54)
	.align		4
.L_54:
        /*0d74*/ 	.word	index@(.nv.constant0._ZN7cutlass13device_kernelINS_4conv6kernel13ConvUniversalINS1_16ConvProblemShapeILNS1_8OperatorE2ELi3EEENS1_10collective14CollectiveConvINS1_47MainloopSm100TmaUmmaWarpSpecializedImplicitGemmILS5_2ELi34ELi3ELi1ELi2EN4cute5tupleIJNSA_1CILi1EEESD_SD_EEEEENSB_IJNSC_ILi128EEENSB_IJNSC_ILi64EEEEEENSB_IJNSC_ILi32EEEEEEEEENS_12float_e4m3_tESM_NSA_8TiledMMAINSA_8MMA_AtomIJNSA_10MMA_TraitsINSA_19SM100_MMA_F8F6F4_SSEJSM_SM_fSG_SH_NSA_17integral_constantINSA_4UMMA5MajorELST_1EEESU_NSR_INSS_7ScaleInELSV_0EEESW_EEEEEENSA_6LayoutISE_NSB_IJNSC_ILi0EEES10_S10_EEEEENSB_IJNSA_10UnderscoreES13_S13_EEEEENS7_6detail27Sm100ImplicitGemmTileTraitsINSA_13SM90_TMA_LOADENSA_14ComposedLayoutINSA_7SwizzleILi3ELi4ELi3EEENSA_18smem_ptr_flag_bitsILi8EEENSZ_INSB_IJSG_NSC_ILi8EEEEEENSB_IJSD_SG_EEEEEEEvEENS17_INSA_20SM90_TMA_LOAD_IM2COLENS19_INS1A_ILi2ELi4ELi3EEES1D_NSZ_INSB_IJSH_S1E_EEENSB_IJSD_SH_EEEEEEEvEEEENS_8epilogue10collective18CollectiveEpilogueINS1S_23Sm100TmaWarpSpecializedILi1ELi1ELi64ELb0ELb0EEEJSL_NSB_IJNSZ_ISG_SD_EENSZ_ISH_SD_EEEEESM_NSB_IJlNSB_IJSD_lllEEES10_EEESM_S21_NS1S_6fusion15FusionCallbacksIS1W_NS22_17LinearCombinationISM_fSM_fLNS_15FloatRoundStyleE2EEESL_S1Z_JEEENSA_5SM1004TMEM4LOAD26SM100_TMEM_LOAD_32dp32b64xES18_NS19_IS1L_S1D_NSZ_INSB_IJS1E_SH_EEENSB_IJSH_SD_EEEEEEENSA_39AutoVectorizingCopyWithAssumedAlignmentILi128EEENSA_14SM90_TMA_STOREES2F_S2H_S2H_EEEvvEEEEvNT_6ParamsE)
        /*0d78*/ 	.short	0x0380
        /*0d7a*/ 	.short	0x0900


	//----- nvinfo : EIATTR_SW_WAR
	.align		4
.L_55:
        /*0d7c*/ 	.byte	0x04, 0x36
        /*0d7e*/ 	.short	(.L_57 - .L_56)
.L_56:
        /*0d80*/ 	.word	0x00000008
.L_57:


//--------------------- .nv.callgraph             --------------------------
	.section	.nv.callgraph,"",@"SHT_CUDA_CALLGRAPH"
	.align	4
	.sectionentsize	8
	.align		4
        /*0000*/ 	.word	0x00000000
	.align		4
        /*0004*/ 	.word	0xffffffff
	.align		4
        /*0008*/ 	.word	index@(_ZN7cutlass13device_kernelINS_4conv6kernel13ConvUniversalINS1_16ConvProblemShapeILNS1_8OperatorE2ELi3EEENS1_10collective14CollectiveConvINS1_47MainloopSm100TmaUmmaWarpSpecializedImplicitGemmILS5_2ELi34ELi3ELi1ELi2EN4cute5tupleIJNSA_1CILi1EEESD_SD_EEEEENSB_IJNSC_ILi128EEENSB_IJNSC_ILi64EEEEEENSB_IJNSC_ILi32EEEEEEEEENS_12float_e4m3_tESM_NSA_8TiledMMAINSA_8MMA_AtomIJNSA_10MMA_TraitsINSA_19SM100_MMA_F8F6F4_SSEJSM_SM_fSG_SH_NSA_17integral_constantINSA_4UMMA5MajorELST_1EEESU_NSR_INSS_7ScaleInELSV_0EEESW_EEEEEENSA_6LayoutISE_NSB_IJNSC_ILi0EEES10_S10_EEEEENSB_IJNSA_10UnderscoreES13_S13_EEEEENS7_6detail27Sm100ImplicitGemmTileTraitsINSA_13SM90_TMA_LOADENSA_14ComposedLayoutINSA_7SwizzleILi3ELi4ELi3EEENSA_18smem_ptr_flag_bitsILi8EEENSZ_INSB_IJSG_NSC_ILi8EEEEEENSB_IJSD_SG_EEEEEEEvEENS17_INSA_20SM90_TMA_LOAD_IM2COLENS19_INS1A_ILi2ELi4ELi3EEES1D_NSZ_INSB_IJSH_S1E_EEENSB_IJSD_SH_EEEEEEEvEEEENS_8epilogue10collective18CollectiveEpilogueINS1S_23Sm100TmaWarpSpecializedILi1ELi1ELi64ELb0ELb0EEEJSL_NSB_IJNSZ_ISG_SD_EENSZ_ISH_SD_EEEEESM_NSB_IJlNSB_IJSD_lllEEES10_EEESM_S21_NS1S_6fusion15FusionCallbacksIS1W_NS22_17LinearCombinationISM_fSM_fLNS_15FloatRoundStyleE2EEESL_S1Z_JEEENSA_5SM1004TMEM4LOAD26SM100_TMEM_LOAD_32dp32b64xES18_NS19_IS1L_S1D_NSZ_INSB_IJS1E_SH_EEENSB_IJSH_SD_EEEEEEENSA_39AutoVectorizingCopyWithAssumedAlignmentILi128EEENSA_14SM90_TMA_STOREES2F_S2H_S2H_EEEvvEEEEvNT_6ParamsE)
	.align		4
        /*000c*/ 	.word	index@(__assertfail)
	.align		4
        /*0010*/ 	.word	0x00000000
	.align		4
        /*0014*/ 	.word	0xfffffffe
	.align		4
        /*0018*/ 	.word	0x00000000
	.align		4
        /*001c*/ 	.word	0xfffffffd
	.align		4
        /*0020*/ 	.word	0x00000000
	.align		4
        /*0024*/ 	.word	0xfffffffc


//--------------------- .nv.constant4             --------------------------
	.section	.nv.constant4,"a",@progbits
	.align	8
	.align		8
.nv.constant4:
        /*0000*/ 	.dword	__assertfail
	.align		8
        /*0008*/ 	.dword	__unnamed_1
	.align		8
        /*0010*/ 	.dword	__unnamed_2
	.align		8
        /*0018*/ 	.dword	_ZN39_INTERNAL_53958d32_4_k_cu_5e3db533_37714cuda3std3__45__cpo5beginE
	.align		8
        /*0020*/ 	.dword	_ZN39_INTERNAL_53958d32_4_k_cu_5e3db533_37714cuda3std3__45__cpo3endE
	.align		8
        /*0028*/ 	.dword	_ZN39_INTERNAL_53958d32_4_k_cu_5e3db533_37714cuda3std3__45__cpo6cbeginE
	.align		8
        /*0030*/ 	.dword	_ZN39_INTERNAL_53958d32_4_k_cu_5e3db533_37714cuda3std3__45__cpo4cendE
	.align		8
        /*0038*/ 	.dword	_ZN39_INTERNAL_53958d32_4_k_cu_5e3db533_37714cuda3std3__441_GLOBAL__N__53958d32_4_k_cu_5e3db533_37716ignoreE
	.align		8
        /*0040*/ 	.dword	_ZN39_INTERNAL_53958d32_4_k_cu_5e3db533_37714cuda3std3__419piecewise_constructE
	.align		8
        /*0048*/ 	.dword	_ZN39_INTERNAL_53958d32_4_k_cu_5e3db533_37714cuda3std3__48in_placeE
	.align		8
        /*0050*/ 	.dword	_ZN39_INTERNAL_53958d32_4_k_cu_5e3db533_37714cuda3std6ranges3__45__cpo4swapE
	.align		8
        /*0058*/ 	.dword	_ZN39_INTERNAL_53958d32_4_k_cu_5e3db533_37714cuda3std6ranges3__45__cpo9iter_moveE
	.align		8
        /*0060*/ 	.dword	_ZN39_INTERNAL_53958d32_4_k_cu_5e3db533_37714cute7productE
	.align		8
        /*0068*/ 	.dword	_ZN39_INTERNAL_53958d32_4_k_cu_5e3db533_37714cute1_E
	.align		8
        /*0070*/ 	.dword	$str$27
	.align		8
        /*0078*/ 	.dword	$str$28
	.align		8
        /*0080*/ 	.dword	$str$29
	.align		8
        /*0088*/ 	.dword	$str$30


//--------------------- .text._ZN7cutlass13device_kernelINS_4conv6kernel13ConvUniversalINS1_16ConvProblemShapeILNS1_8OperatorE2ELi3EEENS1_10collective14CollectiveConvINS1_47MainloopSm100TmaUmmaWarpSpecializedImplicitGemmILS5_2ELi34ELi3ELi1ELi2EN4cute5tupleIJNSA_1CILi1EEESD_SD_EEEEENSB_IJNSC_ILi128EEENSB_IJNSC_ILi64EEEEEENSB_IJNSC_ILi32EEEEEEEEENS_12float_e4m3_tESM_NSA_8TiledMMAINSA_8MMA_AtomIJNSA_10MMA_TraitsINSA_19SM100_MMA_F8F6F4_SSEJSM_SM_fSG_SH_NSA_17integral_constantINSA_4UMMA5MajorELST_1EEESU_NSR_INSS_7ScaleInELSV_0EEESW_EEEEEENSA_6LayoutISE_NSB_IJNSC_ILi0EEES10_S10_EEEEENSB_IJNSA_10UnderscoreES13_S13_EEEEENS7_6detail27Sm100ImplicitGemmTileTraitsINSA_13SM90_TMA_LOADENSA_14ComposedLayoutINSA_7SwizzleILi3ELi4ELi3EEENSA_18smem_ptr_flag_bitsILi8EEENSZ_INSB_IJSG_NSC_ILi8EEEEEENSB_IJSD_SG_EEEEEEEvEENS17_INSA_20SM90_TMA_LOAD_IM2COLENS19_INS1A_ILi2ELi4ELi3EEES1D_NSZ_INSB_IJSH_S1E_EEENSB_IJSD_SH_EEEEEEEvEEEENS_8epilogue10collective18CollectiveEpilogueINS1S_23Sm100TmaWarpSpecializedILi1ELi1ELi64ELb0ELb0EEEJSL_NSB_IJNSZ_ISG_SD_EENSZ_ISH_SD_EEEEESM_NSB_IJlNSB_IJSD_lllEEES10_EEESM_S21_NS1S_6fusion15FusionCallbacksIS1W_NS22_17LinearCombinationISM_fSM_fLNS_15FloatRoundStyleE2EEESL_S1Z_JEEENSA_5SM1004TMEM4LOAD26SM100_TMEM_LOAD_32dp32b64xES18_NS19_IS1L_S1D_NSZ_INSB_IJS1E_SH_EEENSB_IJSH_SD_EEEEEEENSA_39AutoVectorizingCopyWithAssumedAlignmentILi128EEENSA_14SM90_TMA_STOREES2F_S2H_S2H_EEEvvEEEEvNT_6ParamsE --------------------------
	.section	.text._ZN7cutlass13device_kernelINS_4conv6kernel13ConvUniversalINS1_16ConvProblemShapeILNS1_8OperatorE2ELi3EEENS1_10collective14CollectiveConvINS1_47MainloopSm100TmaUmmaWarpSpecializedImplicitGemmILS5_2ELi34ELi3ELi1ELi2EN4cute5tupleIJNSA_1CILi1EEESD_SD_EEEEENSB_IJNSC_ILi128EEENSB_IJNSC_ILi64EEEEEENSB_IJNSC_ILi32EEEEEEEEENS_12float_e4m3_tESM_NSA_8TiledMMAINSA_8MMA_AtomIJNSA_10MMA_TraitsINSA_19SM100_MMA_F8F6F4_SSEJSM_SM_fSG_SH_NSA_17integral_constantINSA_4UMMA5MajorELST_1EEESU_NSR_INSS_7ScaleInELSV_0EEESW_EEEEEENSA_6LayoutISE_NSB_IJNSC_ILi0EEES10_S10_EEEEENSB_IJNSA_10UnderscoreES13_S13_EEEEENS7_6detail27Sm100ImplicitGemmTileTraitsINSA_13SM90_TMA_LOADENSA_14ComposedLayoutINSA_7SwizzleILi3ELi4ELi3EEENSA_18smem_ptr_flag_bitsILi8EEENSZ_INSB_IJSG_NSC_ILi8EEEEEENSB_IJSD_SG_EEEEEEEvEENS17_INSA_20SM90_TMA_LOAD_IM2COLENS19_INS1A_ILi2ELi4ELi3EEES1D_NSZ_INSB_IJSH_S1E_EEENSB_IJSD_SH_EEEEEEEvEEEENS_8epilogue10collective18CollectiveEpilogueINS1S_23Sm100TmaWarpSpecializedILi1ELi1ELi64ELb0ELb0EEEJSL_NSB_IJNSZ_ISG_SD_EENSZ_ISH_SD_EEEEESM_NSB_IJlNSB_IJSD_lllEEES10_EEESM_S21_NS1S_6fusion15FusionCallbacksIS1W_NS22_17LinearCombinationISM_fSM_fLNS_15FloatRoundStyleE2EEESL_S1Z_JEEENSA_5SM1004TMEM4LOAD26SM100_TMEM_LOAD_32dp32b64xES18_NS19_IS1L_S1D_NSZ_INSB_IJS1E_SH_EEENSB_IJSH_SD_EEEEEEENSA_39AutoVectorizingCopyWithAssumedAlignmentILi128EEENSA_14SM90_TMA_STOREES2F_S2H_S2H_EEEvvEEEEvNT_6ParamsE,"ax",@progbits
	.align	128
.text._ZN7cutlass13device_kernelINS_4conv6kernel13ConvUniversalINS1_16ConvProblemShapeILNS1_8OperatorE2ELi3EEENS1_10collective14CollectiveConvINS1_47MainloopSm100TmaUmmaWarpSpecializedImplicitGemmILS5_2ELi34ELi3ELi1ELi2EN4cute5tupleIJNSA_1CILi1EEESD_SD_EEEEENSB_IJNSC_ILi128EEENSB_IJNSC_ILi64EEEEEENSB_IJNSC_ILi32EEEEEEEEENS_12float_e4m3_tESM_NSA_8TiledMMAINSA_8MMA_AtomIJNSA_10MMA_TraitsINSA_19SM100_MMA_F8F6F4_SSEJSM_SM_fSG_SH_NSA_17integral_constantINSA_4UMMA5MajorELST_1EEESU_NSR_INSS_7ScaleInELSV_0EEESW_EEEEEENSA_6LayoutISE_NSB_IJNSC_ILi0EEES10_S10_EEEEENSB_IJNSA_10UnderscoreES13_S13_EEEEENS7_6detail27Sm100ImplicitGemmTileTraitsINSA_13SM90_TMA_LOADENSA_14ComposedLayoutINSA_7SwizzleILi3ELi4ELi3EEENSA_18smem_ptr_flag_bitsILi8EEENSZ_INSB_IJSG_NSC_ILi8EEEEEENSB_IJSD_SG_EEEEEEEvEENS17_INSA_20SM90_TMA_LOAD_IM2COLENS19_INS1A_ILi2ELi4ELi3EEES1D_NSZ_INSB_IJSH_S1E_EEENSB_IJSD_SH_EEEEEEEvEEEENS_8epilogue10collective18CollectiveEpilogueINS1S_23Sm100TmaWarpSpecializedILi1ELi1ELi64ELb0ELb0EEEJSL_NSB_IJNSZ_ISG_SD_EENSZ_ISH_SD_EEEEESM_NSB_IJlNSB_IJSD_lllEEES10_EEESM_S21_NS1S_6fusion15FusionCallbacksIS1W_NS22_17LinearCombinationISM_fSM_fLNS_15FloatRoundStyleE2EEESL_S1Z_JEEENSA_5SM1004TMEM4LOAD26SM100_TMEM_LOAD_32dp32b64xES18_NS19_IS1L_S1D_NSZ_INSB_IJS1E_SH_EEENSB_IJSH_SD_EEEEEEENSA_39AutoVectorizingCopyWithAssumedAlignmentILi128EEENSA_14SM90_TMA_STOREES2F_S2H_S2H_EEEvvEEEEvNT_6ParamsE:
        .type           _ZN7cutlass13device_kernelINS_4conv6kernel13ConvUniversalINS1_16ConvProblemShapeILNS1_8OperatorE2ELi3EEENS1_10collective14CollectiveConvINS1_47MainloopSm100TmaUmmaWarpSpecializedImplicitGemmILS5_2ELi34ELi3ELi1ELi2EN4cute5tupleIJNSA_1CILi1EEESD_SD_EEEEENSB_IJNSC_ILi128EEENSB_IJNSC_ILi64EEEEEENSB_IJNSC_ILi32EEEEEEEEENS_12float_e4m3_tESM_NSA_8TiledMMAINSA_8MMA_AtomIJNSA_10MMA_TraitsINSA_19SM100_MMA_F8F6F4_SSEJSM_SM_fSG_SH_NSA_17integral_constantINSA_4UMMA5MajorELST_1EEESU_NSR_INSS_7ScaleInELSV_0EEESW_EEEEEENSA_6LayoutISE_NSB_IJNSC_ILi0EEES10_S10_EEEEENSB_IJNSA_10UnderscoreES13_S13_EEEEENS7_6detail27Sm100ImplicitGemmTileTraitsINSA_13SM90_TMA_LOADENSA_14ComposedLayoutINSA_7SwizzleILi3ELi4ELi3EEENSA_18smem_ptr_flag_bitsILi8EEENSZ_INSB_IJSG_NSC_ILi8EEEEEENSB_IJSD_SG_EEEEEEEvEENS17_INSA_20SM90_TMA_LOAD_IM2COLENS19_INS1A_ILi2ELi4ELi3EEES1D_NSZ_INSB_IJSH_S1E_EEENSB_IJSD_SH_EEEEEEEvEEEENS_8epilogue10collective18CollectiveEpilogueINS1S_23Sm100TmaWarpSpecializedILi1ELi1ELi64ELb0ELb0EEEJSL_NSB_IJNSZ_ISG_SD_EENSZ_ISH_SD_EEEEESM_NSB_IJlNSB_IJSD_lllEEES10_EEESM_S21_NS1S_6fusion15FusionCallbacksIS1W_NS22_17LinearCombinationISM_fSM_fLNS_15FloatRoundStyleE2EEESL_S1Z_JEEENSA_5SM1004TMEM4LOAD26SM100_TMEM_LOAD_32dp32b64xES18_NS19_IS1L_S1D_NSZ_INSB_IJS1E_SH_EEENSB_IJSH_SD_EEEEEEENSA_39AutoVectorizingCopyWithAssumedAlignmentILi128EEENSA_14SM90_TMA_STOREES2F_S2H_S2H_EEEvvEEEEvNT_6ParamsE,@function
        .size           _ZN7cutlass13device_kernelINS_4conv6kernel13ConvUniversalINS1_16ConvProblemShapeILNS1_8OperatorE2ELi3EEENS1_10collective14CollectiveConvINS1_47MainloopSm100TmaUmmaWarpSpecializedImplicitGemmILS5_2ELi34ELi3ELi1ELi2EN4cute5tupleIJNSA_1CILi1EEESD_SD_EEEEENSB_IJNSC_ILi128EEENSB_IJNSC_ILi64EEEEEENSB_IJNSC_ILi32EEEEEEEEENS_12float_e4m3_tESM_NSA_8TiledMMAINSA_8MMA_AtomIJNSA_10MMA_TraitsINSA_19SM100_MMA_F8F6F4_SSEJSM_SM_fSG_SH_NSA_17integral_constantINSA_4UMMA5MajorELST_1EEESU_NSR_INSS_7ScaleInELSV_0EEESW_EEEEEENSA_6LayoutISE_NSB_IJNSC_ILi0EEES10_S10_EEEEENSB_IJNSA_10UnderscoreES13_S13_EEEEENS7_6detail27Sm100ImplicitGemmTileTraitsINSA_13SM90_TMA_LOADENSA_14ComposedLayoutINSA_7SwizzleILi3ELi4ELi3EEENSA_18smem_ptr_flag_bitsILi8EEENSZ_INSB_IJSG_NSC_ILi8EEEEEENSB_IJSD_SG_EEEEEEEvEENS17_INSA_20SM90_TMA_LOAD_IM2COLENS19_INS1A_ILi2ELi4ELi3EEES1D_NSZ_INSB_IJSH_S1E_EEENSB_IJSD_SH_EEEEEEEvEEEENS_8epilogue10collective18CollectiveEpilogueINS1S_23Sm100TmaWarpSpecializedILi1ELi1ELi64ELb0ELb0EEEJSL_NSB_IJNSZ_ISG_SD_EENSZ_ISH_SD_EEEEESM_NSB_IJlNSB_IJSD_lllEEES10_EEESM_S21_NS1S_6fusion15FusionCallbacksIS1W_NS22_17LinearCombinationISM_fSM_fLNS_15FloatRoundStyleE2EEESL_S1Z_JEEENSA_5SM1004TMEM4LOAD26SM100_TMEM_LOAD_32dp32b64xES18_NS19_IS1L_S1D_NSZ_INSB_IJS1E_SH_EEENSB_IJSH_SD_EEEEEEENSA_39AutoVectorizingCopyWithAssumedAlignmentILi128EEENSA_14SM90_TMA_STOREES2F_S2H_S2H_EEEvvEEEEvNT_6ParamsE,(.L_x_211 - _ZN7cutlass13device_kernelINS_4conv6kernel13ConvUniversalINS1_16ConvProblemShapeILNS1_8OperatorE2ELi3EEENS1_10collective14CollectiveConvINS1_47MainloopSm100TmaUmmaWarpSpecializedImplicitGemmILS5_2ELi34ELi3ELi1ELi2EN4cute5tupleIJNSA_1CILi1EEESD_SD_EEEEENSB_IJNSC_ILi128EEENSB_IJNSC_ILi64EEEEEENSB_IJNSC_ILi32EEEEEEEEENS_12float_e4m3_tESM_NSA_8TiledMMAINSA_8MMA_AtomIJNSA_10MMA_TraitsINSA_19SM100_MMA_F8F6F4_SSEJSM_SM_fSG_SH_NSA_17integral_constantINSA_4UMMA5MajorELST_1EEESU_NSR_INSS_7ScaleInELSV_0EEESW_EEEEEENSA_6LayoutISE_NSB_IJNSC_ILi0EEES10_S10_EEEEENSB_IJNSA_10UnderscoreES13_S13_EEEEENS7_6detail27Sm100ImplicitGemmTileTraitsINSA_13SM90_TMA_LOADENSA_14ComposedLayoutINSA_7SwizzleILi3ELi4ELi3EEENSA_18smem_ptr_flag_bitsILi8EEENSZ_INSB_IJSG_NSC_ILi8EEEEEENSB_IJSD_SG_EEEEEEEvEENS17_INSA_20SM90_TMA_LOAD_IM2COLENS19_INS1A_ILi2ELi4ELi3EEES1D_NSZ_INSB_IJSH_S1E_EEENSB_IJSD_SH_EEEEEEEvEEEENS_8epilogue10collective18CollectiveEpilogueINS1S_23Sm100TmaWarpSpecializedILi1ELi1ELi64ELb0ELb0EEEJSL_NSB_IJNSZ_ISG_SD_EENSZ_ISH_SD_EEEEESM_NSB_IJlNSB_IJSD_lllEEES10_EEESM_S21_NS1S_6fusion15FusionCallbacksIS1W_NS22_17LinearCombinationISM_fSM_fLNS_15FloatRoundStyleE2EEESL_S1Z_JEEENSA_5SM1004TMEM4LOAD26SM100_TMEM_LOAD_32dp32b64xES18_NS19_IS1L_S1D_NSZ_INSB_IJS1E_SH_EEENSB_IJSH_SD_EEEEEEENSA_39AutoVectorizingCopyWithAssumedAlignmentILi128EEENSA_14SM90_TMA_STOREES2F_S2H_S2H_EEEvvEEEEvNT_6ParamsE)
        .other          _ZN7cutlass13device_kernelINS_4conv6kernel13ConvUniversalINS1_16ConvProblemShapeILNS1_8OperatorE2ELi3EEENS1_10collective14CollectiveConvINS1_47MainloopSm100TmaUmmaWarpSpecializedImplicitGemmILS5_2ELi34ELi3ELi1ELi2EN4cute5tupleIJNSA_1CILi1EEESD_SD_EEEEENSB_IJNSC_ILi128EEENSB_IJNSC_ILi64EEEEEENSB_IJNSC_ILi32EEEEEEEEENS_12float_e4m3_tESM_NSA_8TiledMMAINSA_8MMA_AtomIJNSA_10MMA_TraitsINSA_19SM100_MMA_F8F6F4_SSEJSM_SM_fSG_SH_NSA_17integral_constantINSA_4UMMA5MajorELST_1EEESU_NSR_INSS_7ScaleInELSV_0EEESW_EEEEEENSA_6LayoutISE_NSB_IJNSC_ILi0EEES10_S10_EEEEENSB_IJNSA_10UnderscoreES13_S13_EEEEENS7_6detail27Sm100ImplicitGemmTileTraitsINSA_13SM90_TMA_LOADENSA_14ComposedLayoutINSA_7SwizzleILi3ELi4ELi3EEENSA_18smem_ptr_flag_bitsILi8EEENSZ_INSB_IJSG_NSC_ILi8EEEEEENSB_IJSD_SG_EEEEEEEvEENS17_INSA_20SM90_TMA_LOAD_IM2COLENS19_INS1A_ILi2ELi4ELi3EEES1D_NSZ_INSB_IJSH_S1E_EEENSB_IJSD_SH_EEEEEEEvEEEENS_8epilogue10collective18CollectiveEpilogueINS1S_23Sm100TmaWarpSpecializedILi1ELi1ELi64ELb0ELb0EEEJSL_NSB_IJNSZ_ISG_SD_EENSZ_ISH_SD_EEEEESM_NSB_IJlNSB_IJSD_lllEEES10_EEESM_S21_NS1S_6fusion15FusionCallbacksIS1W_NS22_17LinearCombinationISM_fSM_fLNS_15FloatRoundStyleE2EEESL_S1Z_JEEENSA_5SM1004TMEM4LOAD26SM100_TMEM_LOAD_32dp32b64xES18_NS19_IS1L_S1D_NSZ_INSB_IJS1E_SH_EEENSB_IJSH_SD_EEEEEEENSA_39AutoVectorizingCopyWithAssumedAlignmentILi128EEENSA_14SM90_TMA_STOREES2F_S2H_S2H_EEEvvEEEEvNT_6ParamsE,@"STO_CUDA_ENTRY STV_DEFAULT"
_ZN7cutlass13device_kernelINS_4conv6kernel13ConvUniversalINS1_16ConvProblemShapeILNS1_8OperatorE2ELi3EEENS1_10collective14CollectiveConvINS1_47MainloopSm100TmaUmmaWarpSpecializedImplicitGemmILS5_2ELi34ELi3ELi1ELi2EN4cute5tupleIJNSA_1CILi1EEESD_SD_EEEEENSB_IJNSC_ILi128EEENSB_IJNSC_ILi64EEEEEENSB_IJNSC_ILi32EEEEEEEEENS_12float_e4m3_tESM_NSA_8TiledMMAINSA_8MMA_AtomIJNSA_10MMA_TraitsINSA_19SM100_MMA_F8F6F4_SSEJSM_SM_fSG_SH_NSA_17integral_constantINSA_4UMMA5MajorELST_1EEESU_NSR_INSS_7ScaleInELSV_0EEESW_EEEEEENSA_6LayoutISE_NSB_IJNSC_ILi0EEES10_S10_EEEEENSB_IJNSA_10UnderscoreES13_S13_EEEEENS7_6detail27Sm100ImplicitGemmTileTraitsINSA_13SM90_TMA_LOADENSA_14ComposedLayoutINSA_7SwizzleILi3ELi4ELi3EEENSA_18smem_ptr_flag_bitsILi8EEENSZ_INSB_IJSG_NSC_ILi8EEEEEENSB_IJSD_SG_EEEEEEEvEENS17_INSA_20SM90_TMA_LOAD_IM2COLENS19_INS1A_ILi2ELi4ELi3EEES1D_NSZ_INSB_IJSH_S1E_EEENSB_IJSD_SH_EEEEEEEvEEEENS_8epilogue10collective18CollectiveEpilogueINS1S_23Sm100TmaWarpSpecializedILi1ELi1ELi64ELb0ELb0EEEJSL_NSB_IJNSZ_ISG_SD_EENSZ_ISH_SD_EEEEESM_NSB_IJlNSB_IJSD_lllEEES10_EEESM_S21_NS1S_6fusion15FusionCallbacksIS1W_NS22_17LinearCombinationISM_fSM_fLNS_15FloatRoundStyleE2EEESL_S1Z_JEEENSA_5SM1004TMEM4LOAD26SM100_TMEM_LOAD_32dp32b64xES18_NS19_IS1L_S1D_NSZ_INSB_IJS1E_SH_EEENSB_IJSH_SD_EEEEEEENSA_39AutoVectorizingCopyWithAssumedAlignmentILi128EEENSA_14SM90_TMA_STOREES2F_S2H_S2H_EEEvvEEEEvNT_6ParamsE:
[----:B------:R-:W1:Y:S01]  /*0000*/  LDC R1, c[0x0][0x37c] ;  /* 0x0000df00ff017b82 */ /* 0x000e620000000800 */
[----:B------:R-:W2:Y:S07]  /*0010*/  S2R R133, SR_TID.X ;  /* 0x0000000000857919 */ /* 0x000eae0000002100 */
[----:B------:R-:W3:Y:S01]  /*0020*/  LDC.64 R2, c[0x0][0x990] ;  /* 0x00026400ff027b82 */ /* 0x000ee20000000a00 */
[----:B------:R-:W-:Y:S01]  /*0030*/  ELECT P2, URZ, PT ;  /* 0x0000000000ff782f */ /* 0x000fe20003840000 */
[----:B-1----:R-:W-:Y:S01]  /*0040*/  VIADD R1, R1, 0xfffffff8 ;  /* 0xfffffff801017836 */ /* 0x002fe20000000000 */
[----:B------:R-:W-:-:S02]  /*0050*/  PRMT R139, RZ, 0x7610, R139 ;  /* 0x00007610ff8b7816 */ /* 0x000fc4000000008b */
[----:B---3--:R-:W-:-:S04]  /*0060*/  ISETP.NE.U32.AND P0, PT, R2, RZ, PT ;  /* 0x000000ff0200720c */ /* 0x008fc80003f05070 */
[----:B------:R-:W-:Y:S02]  /*0070*/  ISETP.NE.AND.EX P0, PT, R3, RZ, PT, P0 ;  /* 0x000000ff0300720c */ /* 0x000fe40003f05300 */
[----:B--2---:R-:W-:-:S05]  /*0080*/  SHF.R.U32.HI R140, RZ, 0x5, R133 ;  /* 0x00000005ff8c7819 */ /* 0x004fca0000011685 */
[----:B------:R-:W1:Y:S02]  /*0090*/  SHFL.IDX PT, R0, R140, RZ, 0x1f ;  /* 0x00001fff8c007589 */ /* 0x000e6400000e0000 */
[----:B-1----:R-:W-:-:S04]  /*00a0*/  R2UR UR15, R0 ;  /* 0x00000000000f72ca */ /* 0x002fc800000e0000 */
[----:B------:R-:W-:Y:S05]  /*00b0*/  @P0 BRA `(.L_x_0) ;  /* 0x0000000000300947 */ /* 0x000fea0003800000 */
[----:B------:R-:W1:Y:S02]  /*00c0*/  LDCU.64 UR4, c[0x0][0x988] ;  /* 0x00013100ff0477ac */ /* 0x000e640008000a00 */
[----:B-1----:R-:W-:-:S04]  /*00d0*/  UISETP.NE.U32.AND UP0, UPT, UR4, URZ, UPT ;  /* 0x000000ff0400728c */ /* 0x002fc8000bf05070 */
[----:B------:R-:W-:-:S09]  /*00e0*/  UISETP.NE.AND.EX UP0, UPT, UR5, URZ, UPT, UP0 ;  /* 0x000000ff0500728c */ /* 0x000fd2000bf05300 */
[----:B------:R-:W-:Y:S05]  /*00f0*/  BRA.U !UP0, `(.L_x_1) ;  /* 0x0000000108147547 */ /* 0x000fea000b800000 */
[----:B------:R-:W1:Y:S01]  /*0100*/  LDC.64 R4, c[0x0][0x988] ;  /* 0x00026200ff047b82 */ /* 0x000e620000000a00 */
[----:B------:R-:W1:Y:S02]  /*0110*/  LDCU.64 UR4, c[0x0][0x358] ;  /* 0x00006b00ff0477ac */ /* 0x000e640008000a00 */
[----:B-1----:R1:W5:Y:S01]  /*0120*/  LDG.E R71, desc[UR4][R4.64] ;  /* 0x0000000404477981 */ /* 0x002362000c1e1900 */
[----:B------:R-:W-:Y:S01]  /*0130*/  HFMA2 R139, -RZ, RZ, 0, 5.9604644775390625e-08 ;  /* 0x00000001ff8b7431 */ /* 0x000fe200000001ff */
[----:B------:R-:W-:Y:S05]  /*0140*/  BRA `(.L_x_0) ;  /* 0x00000000000c7947 */ /* 0x000fea0003800000 */
.L_x_1:
[----:B------:R-:W1:Y:S01]  /*0150*/  LDCU UR4, c[0x0][0x980] ;  /* 0x00013000ff0477ac */ /* 0x000e620008000800 */
[----:B------:R-:W-:Y:S01]  /*0160*/  HFMA2 R139, -RZ, RZ, 0, 5.9604644775390625e-08 ;  /* 0x00000001ff8b7431 */ /* 0x000fe200000001ff */
[----:B-1----:R-:W-:-:S07]  /*0170*/  MOV R71, UR4 ;  /* 0x0000000400477c02 */ /* 0x002fce0008000f00 */
.L_x_0:
[----:B------:R-:W2:Y:S02]  /*0180*/  LDCU.64 UR4, c[0x0][0x9b0] ;  /* 0x00013600ff0477ac */ /* 0x000ea40008000a00 */
[----:B--2---:R-:W-:-:S04]  /*0190*/  UISETP.NE.U32.AND UP0, UPT, UR4, URZ, UPT ;  /* 0x000000ff0400728c */ /* 0x004fc8000bf05070 */
[----:B------:R-:W-:-:S09]  /*01a0*/  UISETP.NE.AND.EX UP0, UPT, UR5, URZ, UPT, UP0 ;  /* 0x000000ff0500728c */ /* 0x000fd2000bf05300 */
[----:B------:R-:W-:Y:S05]  /*01b0*/  BRA.U UP0, `(.L_x_2) ;  /* 0x0000000100287547 */ /* 0x000fea000b800000 */
[----:B------:R-:W2:Y:S02]  /*01c0*/  LDCU.64 UR4, c[0x0][0x9a8] ;  /* 0x00013500ff0477ac */ /* 0x000ea40008000a00 */
[----:B--2---:R-:W-:-:S04]  /*01d0*/  UISETP.NE.U32.AND UP0, UPT, UR4, URZ, UPT ;  /* 0x000000ff0400728c */ /* 0x004fc8000bf05070 */
[----:B------:R-:W-:-:S09]  /*01e0*/  UISETP.NE.AND.EX UP0, UPT, UR5, URZ, UPT, UP0 ;  /* 0x000000ff0500728c */ /* 0x000fd2000bf05300 */
[----:B------:R-:W-:Y:S05]  /*01f0*/  BRA.U !UP0, `(.L_x_3) ;  /* 0x0000000108107547 */ /* 0x000fea000b800000 */
[----:B-1----:R-:W1:Y:S01]  /*0200*/  LDC.64 R4, c[0x0][0x9a8] ;  /* 0x00026a00ff047b82 */ /* 0x002e620000000a00 */
[----:B------:R-:W1:Y:S02]  /*0210*/  LDCU.64 UR4, c[0x0][0x358] ;  /* 0x00006b00ff0477ac */ /* 0x000e640008000a00 */
[----:B-1----:R2:W5:Y:S01]  /*0220*/  LDG.E R70, desc[UR4][R4.64] ;  /* 0x0000000404467981 */ /* 0x002562000c1e1900 */
[----:B------:R-:W-:Y:S05]  /*0230*/  BRA `(.L_x_2) ;  /* 0x0000000000087947 */ /* 0x000fea0003800000 */
.L_x_3:
[----:B------:R-:W2:Y:S02]  /*0240*/  LDCU UR4, c[0x0][0x9a0] ;  /* 0x00013400ff0477ac */ /* 0x000ea40008000800 */
[----:B--2---:R-:W-:Y:S02]  /*0250*/  MOV R70, UR4 ;  /* 0x0000000400467c02 */ /* 0x004fe40008000f00 */
.L_x_2:
[----:B-12---:R-:W1:Y:S01]  /*0260*/  LDC.64 R4, c[0x0][0x988] ;  /* 0x00026200ff047b82 */ /* 0x006e620000000a00 */
[----:B------:R-:W-:Y:S01]  /*0270*/  IMAD.U32 R0, RZ, RZ, UR15 ;  /* 0x0000000fff007e24 */ /* 0x000fe2000f8e00ff */
[----:B------:R-:W-:Y:S01]  /*0280*/  ISETP.EQ.U32.AND P4, PT, R2, RZ, PT ;  /* 0x000000ff0200720c */ /* 0x000fe20003f82070 */
[----:B------:R-:W-:Y:S03]  /*0290*/  BSSY.RECONVERGENT B0, `(.L_x_4) ;  /* 0x0000012000007945 */ /* 0x000fe60003800200 */
[----:B------:R-:W-:Y:S02]  /*02a0*/  ISETP.NE.OR P1, PT, R0, 0x1, !P2 ;  /* 0x000000010000780c */ /* 0x000fe40005725670 */
[----:B-1----:R-:W-:-:S04]  /*02b0*/  ISETP.NE.U32.AND P0, PT, R4, RZ, PT ;  /* 0x000000ff0400720c */ /* 0x002fc80003f05070 */
[----:B------:R-:W-:-:S13]  /*02c0*/  ISETP.NE.AND.EX P0, PT, R5, RZ, PT, P0 ;  /* 0x000000ff0500720c */ /* 0x000fda0003f05300 */
[----:B------:R-:W-:Y:S01]  /*02d0*/  VOTEU.ANY UP3, P0 ;  /* 0x0000000000ff7886 */ /* 0x000fe20000060100 */
[----:B------:R-:W-:Y:S02]  /*02e0*/  PLOP3.LUT P3, PT, PT, PT, UP3, 0x80, 0x8 ;  /* 0x000000000008781c */ /* 0x000fe40003f6f038 */
[----:B------:R-:W-:Y:S02]  /*02f0*/  ISETP.NE.OR P0, PT, R0, 0x3, !P2 ;  /* 0x000000030000780c */ /* 0x000fe40005705670 */
[----:B------:R-:W-:-:S04]  /*0300*/  ISETP.EQ.OR.EX P5, PT, R3, RZ, !P3, P4 ;  /* 0x000000ff0300720c */ /* 0x000fc80005fa2740 */
[----:B------:R-:W-:Y:S01]  /*0310*/  P2R R141, PR, RZ, 0x20 ;  /* 0x00000020ff8d7803 */ /* 0x000fe20000000000 */
[----:B------:R-:W-:Y:S05]  /*0320*/  @P1 BRA `(.L_x_5) ;  /* 0x0000000000201947 */ /* 0x000fea0003800000 */
[----:B------:R-:W1:Y:S02]  /*0330*/  LDCU.64 UR4, c[0x0][0x348] ;  /* 0x00006900ff0477ac */ /* 0x000e640008000a00 */
[----:B-1----:R-:W-:Y:S02]  /*0340*/  UIADD3 UR6, UP1, UPT, UR4, 0x80, URZ ;  /* 0x0000008004067890 */ /* 0x002fe4000ff3e0ff */
[----:B------:R-:W-:Y:S02]  /*0350*/  UIADD3 UR4, UP0, UPT, UR4, 0x180, URZ ;  /* 0x0000018004047890 */ /* 0x000fe4000ff1e0ff */
[----:B------:R-:W-:Y:S02]  /*0360*/  UIADD3.X UR7, UPT, UPT, URZ, UR5, URZ, UP1, !UPT ;  /* 0x00000005ff077290 */ /* 0x000fe40008ffe4ff */
[----:B------:R-:W-:-:S07]  /*0370*/  UIADD3.X UR5, UPT, UPT, URZ, UR5, URZ, UP0, !UPT ;  /* 0x00000005ff057290 */ /* 0x000fce00087fe4ff */
[----:B------:R1:W-:Y:S02]  /*0380*/  UTMACCTL.PF [UR6] ;  /* 0x00000000060079b9 */ /* 0x0003e40008040000 */
[----:B------:R1:W-:Y:S02]  /*0390*/  UTMACCTL.PF [UR4] ;  /* 0x00000000040079b9 */ /* 0x0003e40008040000 */
[----:B-1----:R-:W-:Y:S01]  /*03a0*/  NOP ;  /* 0x0000000000007918 */ /* 0x002fe20000000000 */
.L_x_5:
[----:B------:R-:W-:Y:S05]  /*03b0*/  BSYNC.RECONVERGENT B0 ;  /* 0x0000000000007941 */ /* 0x000fea0003800200 */
.L_x_4:
[----:B------:R-:W-:Y:S04]  /*03c0*/  BSSY.RECONVERGENT B0, `(.L_x_6) ;  /* 0x000000a000007945 */ /* 0x000fe80003800200 */
        /* <DEDUP_REMOVED lines=9> */
.L_x_7:
[----:B------:R-:W-:Y:S05]  /*0460*/  BSYNC.RECONVERGENT B0 ;  /* 0x0000000000007941 */ /* 0x000fea0003800200 */
.L_x_6:
[----:B------:R-:W-:Y:S01]  /*0470*/  UPLOP3.LUT UP2, UPT, UPT, UPT, UPT, 0x80, 0x8 ;  /* 0x000000000008789c */ /* 0x000fe20003f4f070 */
[----:B------:R-:W-:Y:S10]  /*0480*/  @!P5 BRA `(.L_x_8) ;  /* 0x000000000024d947 */ /* 0x000ff40003800000 */
[----:B------:R-:W-:Y:S01]  /*0490*/  ISETP.NE.U32.AND P1, PT, R2, RZ, PT ;  /* 0x000000ff0200720c */ /* 0x000fe20003f25070 */
[----:B------:R-:W-:Y:S01]  /*04a0*/  USEL UR4, URZ, 0xffffffff, UP3 ;  /* 0xffffffffff047887 */ /* 0x000fe20009800000 */
[----:B-----5:R-:W-:Y:S02]  /*04b0*/  FSETP.NEU.AND P0, PT, R71, RZ, PT ;  /* 0x000000ff4700720b */ /* 0x020fe40003f0d000 */
[----:B------:R-:W-:-:S11]  /*04c0*/  ISETP.NE.AND.EX P1, PT, R3, RZ, PT, P1 ;  /* 0x000000ff0300720c */ /* 0x000fd60003f25310 */
[----:B------:R-:W-:Y:S02]  /*04d0*/  VOTEU.ANY UP0, P0 ;  /* 0x0000000000ff7886 */ /* 0x000fe40000000100 */
[----:B------:R-:W-:-:S05]  /*04e0*/  VOTEU.ANY UP1, P1 ;  /* 0x0000000000ff7886 */ /* 0x000fca0000820100 */
[----:B------:R-:W-:-:S04]  /*04f0*/  @!UP1 USEL UR4, URZ, 0xffffffff, UP0 ;  /* 0xffffffffff049887 */ /* 0x000fc80008000000 */
[----:B------:R-:W-:-:S04]  /*0500*/  ULOP3.LUT UR4, UR4, 0x1, URZ, 0xc0, !UPT ;  /* 0x0000000104047892 */ /* 0x000fc8000f8ec0ff */
[----:B------:R-:W-:-:S11]  /*0510*/  UISETP.NE.U32.AND UP2, UPT, UR4, 0x1, UPT ;  /* 0x000000010400788c */ /* 0x000fd6000bf45070 */
.L_x_8:
[----:B------:R-:W1:Y:S01]  /*0520*/  SHFL.IDX PT, R2, R140, RZ, 0x1f ;  /* 0x00001fff8c027589 */ /* 0x000e6200000e0000 */
[----:B------:R-:W-:-:S04]  /*0530*/  UISETP.NE.AND UP0, UPT, UR15, 0x2, UPT ;  /* 0x000000020f00788c */ /* 0x000fc8000bf05270 */
[----:B------:R-:W-:Y:S01]  /*0540*/  USEL UR52, URZ, 0x1, UP0 ;  /* 0x00000001ff347887 */ /* 0x000fe20008000000 */
[----:B-1----:R-:W-:-:S13]  /*0550*/  ISETP.NE.AND P0, PT, R2, RZ, PT ;  /* 0x000000ff0200720c */ /* 0x002fda0003f05270 */
[----:B------:R-:W-:Y:S05]  /*0560*/  @P0 BRA `(.L_x_9) ;  /* 0x0000000400440947 */ /* 0x000fea0003800000 */
[----:B------:R-:W-:Y:S01]  /*0570*/  ELECT P0, URZ, PT ;  /* 0x0000000000ff782f */ /* 0x000fe20003800000 */
[----:B------:R-:W-:-:S12]  /*0580*/  BSSY.RECONVERGENT B0, `(.L_x_9) ;  /* 0x000004f000007945 */ /* 0x000fd80003800200 */
[----:B------:R-:W-:Y:S05]  /*0590*/  @!P0 BRA `(.L_x_10) ;  /* 0x0000000400348947 */ /* 0x000fea0003800000 */
[----:B------:R-:W1:Y:S01]  /*05a0*/  S2UR UR4, SR_CgaCtaId ;  /* 0x00000000000479c3 */ /* 0x000e620000008800 */
[----:B------:R-:W-:Y:S01]  /*05b0*/  UMOV UR5, 0x400 ;  /* 0x0000040000057882 */ /* 0x000fe20000000000 */
[----:B------:R-:W-:Y:S02]  /*05c0*/  UMOV UR6, 0x1 ;  /* 0x0000000100067882 */ /* 0x000fe40000000000 */
[----:B------:R-:W-:-:S04]  /*05d0*/  UIADD3 UR6, UPT, UPT, -UR6, 0x100000, URZ ;  /* 0x0010000006067890 */ /* 0x000fc8000fffe1ff */
[----:B------:R-:W-:Y:S02]  /*05e0*/  USHF.L.U32 UR7, UR6, 0xb, URZ ;  /* 0x0000000b06077899 */ /* 0x000fe400080006ff */
[----:B------:R-:W-:Y:S02]  /*05f0*/  USHF.L.U32 UR6, UR6, 0x1, URZ ;  /* 0x0000000106067899 */ /* 0x000fe400080006ff */
[----:B-1----:R-:W-:Y:S01]  /*0600*/  ULEA UR4, UR4, UR5, 0x18 ;  /* 0x0000000504047291 */ /* 0x002fe2000f8ec0ff */
[----:B------:R-:W1:Y:S11]  /*0610*/  FENCE.VIEW.ASYNC.S ;  /* 0x00000000000073c6 */ /* 0x000e760000000000 */
[----:B-1----:R1:W2:Y:S01]  /*0620*/  SYNCS.EXCH.64 URZ, [UR4], UR6 ;  /* 0x0000000604ff75b2 */ /* 0x0022a20008000100 */
[----:B------:R1:W3:Y:S01]  /*0630*/  SYNCS.EXCH.64 URZ, [UR4+0x110], UR6 ;  /* 0x0001100604ff75b2 */ /* 0x0002e20008000100 */
[----:B------:R1:W4:Y:S01]  /*0640*/  SYNCS.EXCH.64 URZ, [UR4+0x8], UR6 ;  /* 0x0000080604ff75b2 */ /* 0x0003220008000100 */
[----:B------:R1:W1:Y:S01]  /*0650*/  SYNCS.EXCH.64 URZ, [UR4+0x118], UR6 ;  /* 0x0001180604ff75b2 */ /* 0x0002620008000100 */
        /* <DEDUP_REMOVED lines=64> */
[----:B--234-:R-:W-:Y:S01]  /*0a60*/  NOP ;  /* 0x0000000000007918 */ /* 0x01cfe20000000000 */
.L_x_10:
[----:B-1----:R-:W-:Y:S05]  /*0a70*/  BSYNC.RECONVERGENT B0 ;  /* 0x0000000000007941 */ /* 0x002fea0003800200 */
.L_x_9:
[----:B------:R-:W1:Y:S01]  /*0a80*/  SHFL.IDX PT, R2, R140, RZ, 0x1f ;  /* 0x00001fff8c027589 */ /* 0x000e6200000e0000 */
[----:B------:R-:W-:Y:S01]  /*0a90*/  NOP ;  /* 0x0000000000007918 */ /* 0x000fe20000000000 */
[----:B-1----:R-:W-:-:S13]  /*0aa0*/  ISETP.NE.AND P0, PT, R2, 0x1, PT ;  /* 0x000000010200780c */ /* 0x002fda0003f05270 */
[----:B------:R-:W-:Y:S05]  /*0ab0*/  @P0 BRA `(.L_x_11) ;  /* 0x0000000000400947 */ /* 0x000fea0003800000 */
[----:B------:R-:W1:Y:S01]  /*0ac0*/  S2UR UR4, SR_CgaCtaId ;  /* 0x00000000000479c3 */ /* 0x000e620000008800 */
[----:B------:R-:W-:Y:S01]  /*0ad0*/  UMOV UR5, 0x400 ;  /* 0x0000040000057882 */ /* 0x000fe20000000000 */
[----:B------:R-:W-:Y:S01]  /*0ae0*/  UMOV UR8, 0x20 ;  /* 0x0000002000087882 */ /* 0x000fe20000000000 */
[----:B------:R-:W-:Y:S01]  /*0af0*/  UMOV UR6, 0x80 ;  /* 0x0000008000067882 */ /* 0x000fe20000000000 */
[----:B------:R-:W-:-:S04]  /*0b00*/  UIADD3 UR8, UPT, UPT, -UR8, 0x100000, URZ ;  /* 0x0010000008087890 */ /* 0x000fc8000fffe1ff */
[----:B------:R-:W-:Y:S02]  /*0b10*/  USHF.L.U32 UR9, UR8, 0xb, URZ ;  /* 0x0000000b08097899 */ /* 0x000fe400080006ff */
[----:B------:R-:W-:Y:S02]  /*0b20*/  USHF.L.U32 UR8, UR8, 0x1, URZ ;  /* 0x0000000108087899 */ /* 0x000fe400080006ff */
[----:B------:R-:W-:-:S04]  /*0b30*/  UIADD3 UR6, UPT, UPT, -UR6, 0x100000, URZ ;  /* 0x0010000006067890 */ /* 0x000fc8000fffe1ff */
[----:B------:R-:W-:Y:S02]  /*0b40*/  USHF.L.U32 UR7, UR6, 0xb, URZ ;  /* 0x0000000b06077899 */ /* 0x000fe400080006ff */
[----:B------:R-:W-:Y:S01]  /*0b50*/  USHF.L.U32 UR6, UR6, 0x1, URZ ;  /* 0x0000000106067899 */ /* 0x000fe200080006ff */
[----:B------:R-:W-:Y:S01]  /*0b60*/  ELECT P0, URZ, PT ;  /* 0x0000000000ff782f */ /* 0x000fe20003800000 */
[----:B-1----:R-:W-:Y:S01]  /*0b70*/  ULEA UR4, UR4, UR5, 0x18 ;  /* 0x0000000504047291 */ /* 0x002fe2000f8ec0ff */
[----:B------:R-:W1:Y:S11]  /*0b80*/  FENCE.VIEW.ASYNC.S ;  /* 0x00000000000073c6 */ /* 0x000e760000000000 */
[----:B-1----:R1:W2:Y:S01]  /*0b90*/  SYNCS.EXCH.64 URZ, [UR4+0x220], UR8 ;  /* 0x0002200804ff75b2 */ /* 0x0022a20008000100 */
[----:B------:R1:W3:Y:S01]  /*0ba0*/  SYNCS.EXCH.64 URZ, [UR4+0x228], UR6 ;  /* 0x0002280604ff75b2 */ /* 0x0002e20008000100 */
[----:B------:R-:W-:Y:S01]  /*0bb0*/  NOP ;  /* 0x0000000000007918 */ /* 0x000fe20000000000 */
.L_x_11:
[----:B------:R-:W4:Y:S01]  /*0bc0*/  SHFL.IDX PT, R2, R140, RZ, 0x1f ;  /* 0x00001fff8c027589 */ /* 0x000f2200000e0000 */
[----:B------:R-:W-:Y:S01]  /*0bd0*/  NOP ;  /* 0x0000000000007918 */ /* 0x000fe20000000000 */
[----:B----4-:R-:W-:-:S13]  /*0be0*/  ISETP.NE.AND P0, PT, R2, 0x3, PT ;  /* 0x000000030200780c */ /* 0x010fda0003f05270 */
[----:B------:R-:W-:Y:S05]  /*0bf0*/  @P0 BRA `(.L_x_12) ;  /* 0x0000000000300947 */ /* 0x000fea0003800000 */
[----:B-1----:R-:W1:Y:S01]  /*0c00*/  S2UR UR4, SR_CgaCtaId ;  /* 0x00000000000479c3 */ /* 0x002e620000008800 */
[----:B------:R-:W-:Y:S01]  /*0c10*/  UMOV UR6, 0x400 ;  /* 0x0000040000067882 */ /* 0x000fe20000000000 */
[----:B------:R-:W-:Y:S01]  /*0c20*/  UMOV UR5, 0x20 ;  /* 0x0000002000057882 */ /* 0x000fe20000000000 */
[----:B------:R-:W-:Y:S01]  /*0c30*/  ELECT P0, URZ, PT ;  /* 0x0000000000ff782f */ /* 0x000fe20003800000 */
[----:B-1----:R-:W-:Y:S02]  /*0c40*/  ULEA UR6, UR4, UR6, 0x18 ;  /* 0x0000000604067291 */ /* 0x002fe4000f8ec0ff */
[----:B------:R-:W-:-:S04]  /*0c50*/  UIADD3 UR4, UPT, UPT, -UR5, 0x100000, URZ ;  /* 0x0010000005047890 */ /* 0x000fc8000fffe1ff */
[----:B------:R-:W-:Y:S02]  /*0c60*/  USHF.L.U32 UR5, UR4, 0xb, URZ ;  /* 0x0000000b04057899 */ /* 0x000fe400080006ff */
[----:B------:R-:W-:Y:S01]  /*0c70*/  USHF.L.U32 UR4, UR4, 0x1, URZ ;  /* 0x0000000104047899 */ /* 0x000fe200080006ff */
[----:B------:R-:W1:Y:S11]  /*0c80*/  FENCE.VIEW.ASYNC.S ;  /* 0x00000000000073c6 */ /* 0x000e760000000000 */
[----:B-1----:R4:W1:Y:S01]  /*0c90*/  SYNCS.EXCH.64 URZ, [UR6+0x230], UR4 ;  /* 0x0002300406ff75b2 */ /* 0x0028620008000100 */
[----:B------:R4:W1:Y:S02]  /*0ca0*/  SYNCS.EXCH.64 URZ, [UR6+0x238], UR4 ;  /* 0x0002380406ff75b2 */ /* 0x0008640008000100 */
[----:B----4-:R-:W-:Y:S01]  /*0cb0*/  NOP ;  /* 0x0000000000007918 */ /* 0x010fe20000000000 */
.L_x_12:
[----:B------:R-:W4:Y:S01]  /*0cc0*/  SHFL.IDX PT, R2, R140, RZ, 0x1f ;  /* 0x00001fff8c027589 */ /* 0x000f2200000e0000 */
[----:B------:R-:W-:Y:S01]  /*0cd0*/  NOP ;  /* 0x0000000000007918 */ /* 0x000fe20000000000 */
[----:B----4-:R-:W-:-:S13]  /*0ce0*/  ISETP.NE.AND P0, PT, R2, 0x4, PT ;  /* 0x000000040200780c */ /* 0x010fda0003f05270 */
[----:B------:R-:W-:Y:S05]  /*0cf0*/  @P0 BRA `(.L_x_13) ;  /* 0x0000000000440947 */ /* 0x000fea0003800000 */
[----:B-1----:R-:W1:Y:S01]  /*0d00*/  S2UR UR6, SR_CgaCtaId ;  /* 0x00000000000679c3 */ /* 0x002e620000008800 */
[----:B------:R-:W-:Y:S01]  /*0d10*/  UMOV UR4, 0x100 ;  /* 0x0000010000047882 */ /* 0x000fe20000000000 */
[----:B------:R-:W-:Y:S01]  /*0d20*/  UMOV UR5, 0x400 ;  /* 0x0000040000057882 */ /* 0x000fe20000000000 */
[----:B------:R-:W-:Y:S01]  /*0d30*/  USEL UR4, UR4, 0xe0, UP2 ;  /* 0x000000e004047887 */ /* 0x000fe20009000000 */
[----:B------:R-:W-:Y:S01]  /*0d40*/  UMOV UR8, 0x1 ;  /* 0x0000000100087882 */ /* 0x000fe20000000000 */
[----:B------:R-:W-:Y:S01]  /*0d50*/  ELECT P0, URZ, PT ;  /* 0x0000000000ff782f */ /* 0x000fe20003800000 */
[----:B------:R-:W-:-:S04]  /*0d60*/  UIADD3 UR8, UPT, UPT, -UR8, 0x100000, URZ ;  /* 0x0010000008087890 */ /* 0x000fc8000fffe1ff */
[----:B------:R-:W-:Y:S02]  /*0d70*/  USHF.L.U32 UR9, UR8, 0xb, URZ ;  /* 0x0000000b08097899 */ /* 0x000fe400080006ff */
[----:B------:R-:W-:Y:S02]  /*0d80*/  USHF.L.U32 UR8, UR8, 0x1, URZ ;  /* 0x0000000108087899 */ /* 0x000fe400080006ff */
[----:B-1----:R-:W-:Y:S02]  /*0d90*/  ULEA UR6, UR6, UR5, 0x18 ;  /* 0x0000000506067291 */ /* 0x002fe4000f8ec0ff */
[----:B------:R-:W-:-:S04]  /*0da0*/  UIADD3 UR4, UPT, UPT, -UR4, 0x100000, URZ ;  /* 0x0010000004047890 */ /* 0x000fc8000fffe1ff */
[----:B------:R-:W-:Y:S02]  /*0db0*/  USHF.L.U32 UR5, UR4, 0xb, URZ ;  /* 0x0000000b04057899 */ /* 0x000fe400080006ff */
[----:B------:R-:W-:Y:S01]  /*0dc0*/  USHF.L.U32 UR4, UR4, 0x1, URZ ;  /* 0x0000000104047899 */ /* 0x000fe200080006ff */
[----:B------:R-:W1:Y:S03]  /*0dd0*/  FENCE.VIEW.ASYNC.S ;  /* 0x00000000000073c6 */ /* 0x000e660000000000 */
[----:B-1----:R4:W1:Y:S08]  /*0de0*/  SYNCS.EXCH.64 URZ, [UR6+0x240], UR8 ;  /* 0x0002400806ff75b2 */ /* 0x0028700008000100 */
[----:B------:R4:W1:Y:S02]  /*0df0*/  SYNCS.EXCH.64 URZ, [UR6+0x248], UR4 ;  /* 0x0002480406ff75b2 */ /* 0x0008640008000100 */
[----:B----4-:R-:W-:Y:S01]  /*0e00*/  NOP ;  /* 0x0000000000007918 */ /* 0x010fe20000000000 */
.L_x_13:
[----:B------:R-:W4:Y:S01]  /*0e10*/  SHFL.IDX PT, R2, R140, RZ, 0x1f ;  /* 0x00001fff8c027589 */ /* 0x000f2200000e0000 */
[----:B------:R-:W1:Y:S01]  /*0e20*/  S2UR UR47, SR_CTAID.X ;  /* 0x00000000002f79c3 */ /* 0x000e620000002500 */
[----:B------:R-:W-:-:S07]  /*0e30*/  NOP ;  /* 0x0000000000007918 */ /* 0x000fce0000000000 */
[----:B------:R-:W1:Y:S01]  /*0e40*/  S2UR UR44, SR_CTAID.Y ;  /* 0x00000000002c79c3 */ /* 0x000e620000002600 */
[----:B----4-:R-:W-:-:S13]  /*0e50*/  ISETP.NE.AND P0, PT, R2, 0x5, PT ;  /* 0x000000050200780c */ /* 0x010fda0003f05270 */
[----:B-1----:R-:W-:Y:S05]  /*0e60*/  @P0 BRA `(.L_x_14) ;  /* 0x0000000000480947 */ /* 0x002fea0003800000 */
        /* <DEDUP_REMOVED lines=13> */
[----:B-1----:R1:W4:Y:S01]  /*0f40*/  SYNCS.EXCH.64 URZ, [UR4+0x250], UR8 ;  /* 0x0002500804ff75b2 */ /* 0x0023220008000100 */
[----:B------:R1:W1:Y:S01]  /*0f50*/  SYNCS.EXCH.64 URZ, [UR4+0x260], UR6 ;  /* 0x0002600604ff75b2 */ /* 0x0002620008000100 */
[----:B------:R1:W1:Y:S01]  /*0f60*/  SYNCS.EXCH.64 URZ, [UR4+0x258], UR8 ;  /* 0x0002580804ff75b2 */ /* 0x0002620008000100 */
[----:B------:R1:W1:Y:S01]  /*0f70*/  SYNCS.EXCH.64 URZ, [UR4+0x268], UR6 ;  /* 0x0002680604ff75b2 */ /* 0x0002620008000100 */
[----:B------:R-:W-:Y:S01]  /*0f80*/  NOP ;  /* 0x0000000000007918 */ /* 0x000fe20000000000 */
.L_x_14:
[----:B------:R-:W-:-:S05]  /*0f90*/  CS2R.32 R132, SR_CgaSize ;  /* 0x0000000000847805 */ /* 0x000fca0000008a00 */
[----:B------:R-:W-:-:S05]  /*0fa0*/  IMAD R132, R132, -0xa0, RZ ;  /* 0xffffff6084847824 */ /* 0x000fca00078e02ff */
[----:B------:R-:W-:-:S14]  /*0fb0*/  R2UR UR5, R132 ;  /* 0x00000000840572ca */ /* 0x000fdc00000e0000 */
[----:B------:R-:W2:Y:S01]  /*0fc0*/  LDCU UR5, c[0x0][UR5+0x2b0] ;  /* 0x00005600050577ac */ /* 0x000ea20008000800 */
[----:B------:R-:W-:Y:S02]  /*0fd0*/  I2FP.F32.U32 R132, UR47 ;  /* 0x0000002f00847c45 */ /* 0x000fe40008201000 */
[----:B------:R-:W-:-:S05]  /*0fe0*/  CS2R.32 R3, SR_CgaSize ;  /* 0x0000000000037805 */ /* 0x000fca0000008a00 */
[----:B------:R-:W-:-:S06]  /*0ff0*/  IMAD R3, R3, -0xa0, RZ ;  /* 0xffffff6003037824 */ /* 0x000fcc00078e02ff */
[----:B------:R-:W3:Y:S01]  /*1000*/  LDC R3, c[0x0][R3+0x2a0] ;  /* 0x0000a80003037b82 */ /* 0x000ee20000000800 */
[----:B------:R-:W-:Y:S02]  /*1010*/  I2FP.F32.U32 R131, UR44 ;  /* 0x0000002c00837c45 */ /* 0x000fe40008201000 */
[----:B------:R-:W-:-:S05]  /*1020*/  CS2R.32 R16, SR_CgaSize ;  /* 0x0000000000107805 */ /* 0x000fca0000008a00 */
[----:B------:R-:W-:-:S05]  /*1030*/  IMAD R16, R16, -0xa0, RZ ;  /* 0xffffff6010107824 */ /* 0x000fca00078e02ff */
[----:B-1----:R-:W-:-:S14]  /*1040*/  R2UR UR4, R16 ;  /* 0x00000000100472ca */ /* 0x002fdc00000e0000 */
[----:B------:R-:W1:Y:S01]  /*1050*/  LDCU UR4, c[0x0][UR4+0x2b4] ;  /* 0x00005680040477ac */ /* 0x000e620008000800 */
[----:B------:R-:W-:Y:S01]  /*1060*/  NOP ;  /* 0x0000000000007918 */ /* 0x000fe20000000000 */
[----:B------:R-:W3:Y:S01]  /*1070*/  S2R R16, SR_CTAID.Z ;  /* 0x0000000000107919 */ /* 0x000ee20000002700 */
[----:B------:R-:W4:Y:S01]  /*1080*/  LDCU UR18, c[0x0][0xc24] ;  /* 0x00018480ff1277ac */ /* 0x000f220008000800 */
[----:B------:R-:W-:-:S05]  /*1090*/  CS2R.32 R2, SR_CgaSize ;  /* 0x0000000000027805 */ /* 0x000fca0000008a00 */
[----:B------:R-:W-:-:S06]  /*10a0*/  IMAD R2, R2, -0xa0, RZ ;  /* 0xffffff6002027824 */ /* 0x000fcc00078e02ff */
[----:B------:R-:W3:Y:S01]  /*10b0*/  LDC R2, c[0x0][R2+0x2a4] ;  /* 0x0000a90002027b82 */ /* 0x000ee20000000800 */
[----:B--2---:R-:W-:Y:S01]  /*10c0*/  FMUL R132, R132, UR5 ;  /* 0x0000000584847c20 */ /* 0x004fe20008400000 */
[----:B-1----:R-:W-:-:S05]  /*10d0*/  FMUL R131, R131, UR4 ;  /* 0x0000000483837c20 */ /* 0x002fca0008400000 */
[----:B------:R-:W1:Y:S01]  /*10e0*/  F2I.U32.TRUNC.NTZ R132, R132 ;  /* 0x0000008400847305 */ /* 0x000e62000020f000 */
[----:B----4-:R-:W-:-:S07]  /*10f0*/  UISETP.GE.AND UP0, UPT, UR18, 0x1, UPT ;  /* 0x000000011200788c */ /* 0x010fce000bf06270 */
[----:B------:R-:W2:Y:S01]  /*1100*/  F2I.U32.TRUNC.NTZ R131, R131 ;  /* 0x0000008300837305 */ /* 0x000ea2000020f000 */
[----:B-1----:R-:W-:-:S05]  /*1110*/  IADD3 R132, PT, PT, -R132, RZ, RZ ;  /* 0x000000ff84847210 */ /* 0x002fca0007ffe1ff */
[----:B---3--:R-:W-:Y:S01]  /*1120*/  IMAD R132, R3, R132, UR47 ;  /* 0x0000002f03847e24 */ /* 0x008fe2000f8e0284 */
[----:B--2---:R-:W-:-:S05]  /*1130*/  IADD3 R131, PT, PT, -R131, RZ, RZ ;  /* 0x000000ff83837210 */ /* 0x004fca0007ffe1ff */
[----:B------:R-:W-:Y:S01]  /*1140*/  IMAD R131, R2, R131, UR44 ;  /* 0x0000002c02837e24 */ /* 0x000fe2000f8e0283 */
[----:B------:R-:W-:Y:S06]  /*1150*/  BAR.SYNC.DEFER_BLOCKING 0x0 ;  /* 0x0000000000007b1d */ /* 0x000fec0000010000 */
[----:B------:R-:W-:Y:S05]  /*1160*/  BRA.U !UP0, `(.L_x_15) ;  /* 0x0000000108d47547 */ /* 0x000fea000b800000 */
[----:B------:R-:W1:Y:S01]  /*1170*/  LDCU.128 UR20, c[0x0][0xc10] ;  /* 0x00018200ff1477ac */ /* 0x000e620008000c00 */
[----:B------:R-:W2:Y:S01]  /*1180*/  LDCU UR14, c[0x0][0x370] ;  /* 0x00006e00ff0e77ac */ /* 0x000ea20008000800 */
[----:B------:R-:W3:Y:S01]  /*1190*/  LDCU UR8, c[0x0][0x374] ;  /* 0x00006e80ff0877ac */ /* 0x000ee20008000800 */
[----:B------:R-:W4:Y:S01]  /*11a0*/  LDCU UR19, c[0x0][0xc0c] ;  /* 0x00018180ff1377ac */ /* 0x000f220008000800 */
[----:B------:R-:W4:Y:S01]  /*11b0*/  LDCU UR9, c[0x0][0xc20] ;  /* 0x00018400ff0977ac */ /* 0x000f220008000800 */
[----:B------:R-:W4:Y:S01]  /*11c0*/  LDCU.64 UR16, c[0x0][0xc28] ;  /* 0x00018500ff1077ac */ /* 0x000f220008000a00 */
[----:B-1----:R-:W-:Y:S02]  /*11d0*/  UISETP.NE.AND UP0, UPT, UR22, 0x1, UPT ;  /* 0x000000011600788c */ /* 0x002fe4000bf05270 */
[----:B---3--:R-:W-:Y:S02]  /*11e0*/  UIMAD.WIDE.U32 UR4, UR8, UR23, URZ ;  /* 0x00000017080472a5 */ /* 0x008fe4000f8e00ff */
[----:B--2---:R-:W-:-:S02]  /*11f0*/  UIMAD.WIDE.U32 UR6, UR14, UR20, URZ ;  /* 0x000000140e0672a5 */ /* 0x004fc4000f8e00ff */
[----:B----4-:R-:W-:Y:S02]  /*1200*/  UISETP.NE.AND UP1, UPT, UR19, 0x1, UPT ;  /* 0x000000011300788c */ /* 0x010fe4000bf25270 */
[----:B------:R-:W-:Y:S01]  /*1210*/  UIMAD.WIDE.U32 UR10, UR44, UR23, URZ ;  /* 0x000000172c0a72a5 */ /* 0x000fe2000f8e00ff */
[----:B------:R-:W-:Y:S01]  /*1220*/  UMOV UR4, UR5 ;  /* 0x0000000500047c82 */ /* 0x000fe20008000000 */
[----:B------:R-:W-:Y:S02]  /*1230*/  UISETP.NE.AND UP4, UPT, UR18, 0x1, UPT ;  /* 0x000000011200788c */ /* 0x000fe4000bf85270 */
[----:B------:R-:W-:-:S03]  /*1240*/  @UP0 USHF.R.U32.HI UR8, URZ, UR9, UR4 ;  /* 0x00000009ff080299 */ /* 0x000fc60008011604 */
[----:B------:R-:W-:Y:S01]  /*1250*/  UMOV UR6, UR11 ;  /* 0x0000000b00067c82 */ /* 0x000fe20008000000 */
[----:B------:R-:W-:Y:S01]  /*1260*/  UMOV UR4, UR7 ;  /* 0x0000000700047c82 */ /* 0x000fe20008000000 */
[----:B------:R-:W-:Y:S02]  /*1270*/  USHF.R.U32.HI UR10, URZ, UR9, UR6 ;  /* 0x00000009ff0a7299 */ /* 0x000fe40008011606 */
[----:B------:R-:W-:Y:S02]  /*1280*/  @UP1 USHF.R.U32.HI UR14, URZ, UR21, UR4 ;  /* 0x00000015ff0e1299 */ /* 0x000fe40008011604 */
[----:B------:R-:W-:Y:S02]  /*1290*/  UIMAD.WIDE.U32 UR4, UR8, UR16, URZ ;  /* 0x00000010080472a5 */ /* 0x000fe4000f8e00ff */
[----:B------:R-:W-:Y:S02]  /*12a0*/  UIMAD.WIDE.U32 UR12, UR47, UR20, URZ ;  /* 0x000000142f0c72a5 */ /* 0x000fe4000f8e00ff */
[----:B------:R-:W-:-:S03]  /*12b0*/  UIMAD.WIDE.U32 UR6, UR14, UR16, URZ ;  /* 0x000000100e0672a5 */ /* 0x000fc6000f8e00ff */
[----:B------:R-:W-:Y:S02]  /*12c0*/  UMOV UR4, UR5 ;  /* 0x0000000500047c82 */ /* 0x000fe40008000000 */
[----:B------:R-:W-:Y:S01]  /*12d0*/  @UP4 USHF.R.U32.HI UR8, URZ, UR17, UR4 ;  /* 0x00000011ff084299 */ /* 0x000fe20008011604 */
[----:B------:R-:W-:Y:S02]  /*12e0*/  UMOV UR9, UR13 ;  /* 0x0000000d00097c82 */ /* 0x000fe40008000000 */
[----:B------:R-:W-:Y:S01]  /*12f0*/  UMOV UR4, UR7 ;  /* 0x0000000700047c82 */ /* 0x000fe20008000000 */
[----:B------:R-:W-:Y:S02]  /*1300*/  USHF.R.U32.HI UR21, URZ, UR21, UR9 ;  /* 0x00000015ff157299 */ /* 0x000fe40008011609 */
[----:B------:R-:W-:Y:S02]  /*1310*/  @UP4 USHF.R.U32.HI UR14, URZ, UR17, UR4 ;  /* 0x00000011ff0e4299 */ /* 0x000fe40008011604 */
[----:B------:R-:W-:-:S02]  /*1320*/  USEL UR9, UR44, UR10, !UP0 ;  /* 0x0000000a2c097287 */ /* 0x000fc4000c000000 */
[----:B------:R-:W-:Y:S02]  /*1330*/  UIMAD UR4, UR8, UR18, URZ ;  /* 0x00000012080472a4 */ /* 0x000fe4000f8e02ff */
[----:B------:R-:W-:Y:S02]  /*1340*/  USEL UR6, UR47, UR21, !UP1 ;  /* 0x000000152f067287 */ /* 0x000fe4000c800000 */
[----:B------:R-:W-:Y:S02]  /*1350*/  UISETP.GE.AND UP0, UPT, UR9, UR4, UPT ;  /* 0x000000040900728c */ /* 0x000fe4000bf06270 */
[----:B------:R-:W-:Y:S02]  /*1360*/  UIMAD.WIDE.U32 UR4, UR9, UR16, URZ ;  /* 0x00000010090472a5 */ /* 0x000fe4000f8e00ff */
[----:B------:R-:W-:Y:S02]  /*1370*/  UIMAD UR7, UR14, UR18, URZ ;  /* 0x000000120e0772a4 */ /* 0x000fe4000f8e02ff */
[----:B------:R-:W-:-:S02]  /*1380*/  UIMAD.WIDE.U32 UR10, UR6, UR16, URZ ;  /* 0x00000010060a72a5 */ /* 0x000fc4000f8e00ff */
[----:B------:R-:W-:Y:S01]  /*1390*/  UISETP.GE.OR UP0, UPT, UR6, UR7, UP0 ;  /* 0x000000070600728c */ /* 0x000fe20008706670 */
[----:B------:R-:W-:Y:S01]  /*13a0*/  UMOV UR4, UR5 ;  /* 0x0000000500047c82 */ /* 0x000fe20008000000 */
[----:B------:R-:W-:Y:S02]  /*13b0*/  UIADD3 UR8, UPT, UPT, -UR9, URZ, URZ ;  /* 0x000000ff09087290 */ /* 0x000fe4000fffe1ff */
[----:B------:R-:W-:Y:S02]  /*13c0*/  USHF.R.U32.HI UR4, URZ, UR17, UR4 ;  /* 0x00000011ff047299 */ /* 0x000fe40008011604 */
[----:B------:R-:W-:Y:S02]  /*13d0*/  UIMAD UR44, UR22, UR8, UR44 ;  /* 0x00000008162c72a4 */ /* 0x000fe4000f8e022c */
[----:B------:R-:W-:Y:S02]  /*13e0*/  USEL UR7, UR9, UR4, !UP4 ;  /* 0x0000000409077287 */ /* 0x000fe4000e000000 */
[----:B------:R-:W-:Y:S01]  /*13f0*/  UIADD3 UR10, UPT, UPT, -UR6, URZ, URZ ;  /* 0x000000ff060a7290 */ /* 0x000fe2000fffe1ff */
[----:B------:R-:W-:-:S02]  /*1400*/  @!UP0 UMOV UR4, UR11 ;  /* 0x0000000b00048c82 */ /* 0x000fc40008000000 */
[----:B------:R-:W-:Y:S02]  /*1410*/  @!UP0 USHF.R.U32.HI UR5, URZ, UR17, UR4 ;  /* 0x00000011ff058299 */ /* 0x000fe40008011604 */
[----:B------:R-:W-:Y:S02]  /*1420*/  UIADD3 UR4, UPT, UPT, -UR7, URZ, URZ ;  /* 0x000000ff07047290 */ /* 0x000fe4000fffe1ff */
[----:B------:R-:W-:Y:S02]  /*1430*/  @!UP0 USEL UR5, UR6, UR5, !UP4 ;  /* 0x0000000506058287 */ /* 0x000fe4000e000000 */
[----:B------:R-:W-:Y:S02]  /*1440*/  UIMAD UR8, UR18, UR4, UR9 ;  /* 0x00000004120872a4 */ /* 0x000fe4000f8e0209 */
[----:B------:R-:W-:Y:S02]  /*1450*/  @!UP0 UIADD3 UR4, UPT, UPT, UR7, -UR5, URZ ;  /* 0x8000000507048290 */ /* 0x000fe4000fffe0ff */
[----:B------:R-:W-:-:S02]  /*1460*/  @!UP0 UIMAD UR8, UR8, UR14, UR5 ;  /* 0x0000000e080882a4 */ /* 0x000fc4000f8e0205 */
[----:B------:R-:W-:Y:S02]  /*1470*/  @!UP0 UIMAD UR9, UR4, UR18, UR6 ;  /* 0x00000012040982a4 */ /* 0x000fe4000f8e0206 */
[----:B------:R-:W-:Y:S02]  /*1480*/  UIMAD UR4, UR19, UR10, UR47 ;  /* 0x0000000a130472a4 */ /* 0x000fe4000f8e022f */
[----:B------:R-:W-:Y:S01]  /*1490*/  UIMAD UR44, UR9, UR22, UR44 ;  /* 0x00000016092c72a4 */ /* 0x000fe2000f8e022c */
[----:B------:R-:W-:Y:S02]  /*14a0*/  @!UP0 UMOV UR6, UR8 ;  /* 0x0000000800068c82 */ /* 0x000fe40008000000 */
[----:B------:R-:W-:-:S12]  /*14b0*/  UIMAD UR47, UR6, UR19, UR4 ;  /* 0x00000013062f72a4 */ /* 0x000fd8000f8e0204 */
.L_x_15:
[----:B------:R-:W1:Y:S02]  /*14c0*/  LDCU UR4, c[0x0][0xc30] ;  /* 0x00018600ff0477ac */ /* 0x000e640008000800 */
[----:B-1----:R-:W-:-:S09]  /*14d0*/  UISETP.NE.AND UP0, UPT, UR4, 0x1, UPT ;  /* 0x000000010400788c */ /* 0x002fd2000bf05270 */
[----:B------:R-:W-:Y:S05]  /*14e0*/  BRA.U UP0, `(.L_x_16) ;  /* 0x0000000100447547 */ /* 0x000fea000b800000 */
[----:B------:R-:W1:Y:S01]  /*14f0*/  LDCU.128 UR8, c[0x0][0xc10] ;  /* 0x00018200ff0877ac */ /* 0x000e620008000c00 */
[----:B------:R-:W2:Y:S01]  /*1500*/  LDCU UR12, c[0x0][0xc0c] ;  /* 0x00018180ff0c77ac */ /* 0x000ea20008000800 */
[----:B------:R-:W3:Y:S01]  /*1510*/  LDCU UR13, c[0x0][0xc20] ;  /* 0x00018400ff0d77ac */ /* 0x000ee20008000800 */
[----:B-1----:R-:W-:Y:S02]  /*1520*/  UIMAD.WIDE.U32 UR6, UR47, UR8, URZ ;  /* 0x000000082f0672a5 */ /* 0x002fe4000f8e00ff */
[----:B------:R-:W-:Y:S02]  /*1530*/  UIMAD.WIDE.U32 UR4, UR44, UR11, URZ ;  /* 0x0000000b2c0472a5 */ /* 0x000fe4000f8e00ff */
[----:B--2---:R-:W-:Y:S02]  /*1540*/  UISETP.NE.AND UP1, UPT, UR12, 0x1, UPT ;  /* 0x000000010c00788c */ /* 0x004fe4000bf25270 */
[----:B------:R-:W-:Y:S01]  /*1550*/  UISETP.NE.AND UP0, UPT, UR10, 0x1, UPT ;  /* 0x000000010a00788c */ /* 0x000fe2000bf05270 */
[----:B------:R-:W-:-:S02]  /*1560*/  UMOV UR6, UR7 ;  /* 0x0000000700067c82 */ /* 0x000fc40008000000 */
[----:B------:R-:W-:Y:S01]  /*1570*/  UMOV UR4, UR5 ;  /* 0x0000000500047c82 */ /* 0x000fe20008000000 */
[----:B------:R-:W-:Y:S02]  /*1580*/  USHF.R.U32.HI UR6, URZ, UR9, UR6 ;  /* 0x00000009ff067299 */ /* 0x000fe40008011606 */
[----:B---3--:R-:W-:Y:S02]  /*1590*/  USHF.R.U32.HI UR4, URZ, UR13, UR4 ;  /* 0x0000000dff047299 */ /* 0x008fe40008011604 */
[----:B------:R-:W-:Y:S02]  /*15a0*/  USEL UR5, UR47, UR6, !UP1 ;  /* 0x000000062f057287 */ /* 0x000fe4000c800000 */
[----:B------:R-:W-:-:S04]  /*15b0*/  USEL UR4, UR44, UR4, !UP0 ;  /* 0x000000042c047287 */ /* 0x000fc8000c000000 */
[----:B------:R-:W-:Y:S02]  /*15c0*/  UIADD3 UR6, UPT, UPT, UR5, -UR4, URZ ;  /* 0x8000000405067290 */ /* 0x000fe4000fffe0ff */
[----:B------:R-:W-:Y:S02]  /*15d0*/  UIADD3 UR4, UPT, UPT, -UR5, UR4, URZ ;  /* 0x0000000405047290 */ /* 0x000fe4000fffe1ff */
[----:B------:R-:W-:Y:S02]  /*15e0*/  UIMAD UR44, UR6, UR10, UR44 ;  /* 0x0000000a062c72a4 */ /* 0x000fe4000f8e022c */
[----:B------:R-:W-:-:S12]  /*15f0*/  UIMAD UR47, UR4, UR12, UR47 ;  /* 0x0000000c042f72a4 */ /* 0x000fd8000f8e022f */
.L_x_16:
[----:B------:R-:W-:Y:S01]  /*1600*/  BAR.SYNC.DEFER_BLOCKING 0x0 ;  /* 0x0000000000007b1d */ /* 0x000fe20000010000 */
[----:B------:R-:W-:Y:S01]  /*1610*/  UISETP.NE.AND UP0, UPT, UR15, 0x2, UPT ;  /* 0x000000020f00788c */ /* 0x000fe2000bf05270 */
[----:B------:R-:W-:Y:S02]  /*1620*/  ISETP.NE.OR P2, PT, R0, 0x2, !P2 ;  /* 0x000000020000780c */ /* 0x000fe40005745670 */
[----:B------:R-:W-:Y:S02]  /*1630*/  LOP3.LUT R0, R133, 0x1f, RZ, 0xc0, !PT ;  /* 0x0000001f85007812 */ /* 0x000fe400078ec0ff */
[----:B------:R-:W1:Y:S04]  /*1640*/  LDCU UR39, c[0x0][0xc24] ;  /* 0x00018480ff2777ac */ /* 0x000e680008000800 */
[----:B------:R-:W-:Y:S05]  /*1650*/  BRA.U UP0, `(.L_x_17) ;  /* 0x0000002d00fc7547 */ /* 0x000fea000b800000 */
[----:B------:R-:W2:Y:S01]  /*1660*/  LDCU UR7, c[0x0][0x394] ;  /* 0x00007280ff0777ac */ /* 0x000ea20008000800 */
[----:B------:R-:W-:Y:S01]  /*1670*/  PLOP3.LUT P1, PT, PT, PT, UP2, 0x80, 0x8 ;  /* 0x000000000008781c */ /* 0x000fe20003f2f028 */
[----:B------:R-:W-:Y:S01]  /*1680*/  IMAD.MOV.U32 R2, RZ, RZ, RZ ;  /* 0x000000ffff027224 */ /* 0x000fe200078e00ff */
[----:B------:R-:W-:Y:S01]  /*1690*/  ISETP.EQ.OR P3, PT, R0, RZ, P2 ;  /* 0x000000ff0000720c */ /* 0x000fe20001762670 */
[----:B------:R-:W3:Y:S01]  /*16a0*/  LDCU UR6, c[0x0][0x5d8] ;  /* 0x0000bb00ff0677ac */ /* 0x000ee20008000800 */
[----:B------:R-:W-:Y:S01]  /*16b0*/  PLOP3.LUT P1, PT, P1, PT, PT, 0x8, 0x80 ;  /* 0x000000000080781c */ /* 0x000fe20000f2e170 */
[----:B------:R-:W4:Y:S01]  /*16c0*/  LDCU UR58, c[0x0][0x370] ;  /* 0x00006e00ff3a77ac */ /* 0x000f220008000800 */
[----:B------:R-:W1:Y:S01]  /*16d0*/  LDCU.64 UR48, c[0x0][0x348] ;  /* 0x00006900ff3077ac */ /* 0x000e620008000a00 */
[----:B------:R-:W1:Y:S01]  /*16e0*/  LDCU UR57, c[0x0][0x374] ;  /* 0x00006e80ff3977ac */ /* 0x000e620008000800 */
[----:B--2---:R-:W-:Y:S02]  /*16f0*/  UIADD3 UR5, UPT, UPT, UR7, 0x1f, URZ ;  /* 0x0000001f07057890 */ /* 0x004fe4000fffe0ff */
[----:B---3--:R-:W-:-:S02]  /*1700*/  UIADD3 UR6, UPT, UPT, UR6, 0x3f, URZ ;  /* 0x0000003f06067890 */ /* 0x008fc4000fffe0ff */
[----:B------:R-:W-:Y:S02]  /*1710*/  USHF.R.S32.HI UR4, URZ, 0x1f, UR5 ;  /* 0x0000001fff047899 */ /* 0x000fe40008011405 */
[----:B------:R-:W-:Y:S02]  /*1720*/  UIADD3 UR62, UPT, UPT, UR7, 0x3e, URZ ;  /* 0x0000003e073e7890 */ /* 0x000fe4000fffe0ff */
[----:B------:R-:W-:Y:S02]  /*1730*/  ULEA.HI UR4, UR4, UR5, URZ, 0x5 ;  /* 0x0000000504047291 */ /* 0x000fe4000f8f28ff */
[----:B------:R-:W-:Y:S02]  /*1740*/  UIADD3 UR5, UPT, UPT, UR7, -0x1, URZ ;  /* 0xffffffff07057890 */ /* 0x000fe4000fffe0ff */
[----:B------:R-:W-:Y:S02]  /*1750*/  USHF.R.S32.HI UR60, URZ, 0x5, UR4 ;  /* 0x00000005ff3c7899 */ /* 0x000fe40008011404 */
[----:B------:R-:W-:-:S02]  /*1760*/  UISETP.GE.U32.AND UP1, UPT, UR5, -0x3f, UPT ;  /* 0xffffffc10500788c */ /* 0x000fc4000bf26070 */
[----:B------:R-:W-:Y:S02]  /*1770*/  UISETP.LT.U32.AND UP0, UPT, UR60, 0x22, UPT ;  /* 0x000000223c00788c */ /* 0x000fe4000bf01070 */
[----:B------:R-:W-:Y:S02]  /*1780*/  USHF.R.S32.HI UR4, URZ, 0x1f, UR6 ;  /* 0x0000001fff047899 */ /* 0x000fe40008011406 */
[----:B------:R-:W-:Y:S02]  /*1790*/  USEL UR59, UR60, 0x22, UP0 ;  /* 0x000000223c3b7887 */ /* 0x000fe40008000000 */
[----:B------:R-:W-:Y:S02]  /*17a0*/  ULEA.HI UR4, UR4, UR6, URZ, 0x6 ;  /* 0x0000000604047291 */ /* 0x000fe4000f8f30ff */
[----:B------:R-:W-:Y:S02]  /*17b0*/  UIADD3 UR46, UPT, UPT, UR59, -0x1, URZ ;  /* 0xffffffff3b2e7890 */ /* 0x000fe4000fffe0ff */
[----:B------:R-:W-:-:S02]  /*17c0*/  @UP1 UIADD3 UR46, UPT, UPT, UR59, URZ, URZ ;  /* 0x000000ff3b2e1290 */ /* 0x000fc4000fffe0ff */
[----:B------:R-:W-:Y:S02]  /*17d0*/  USHF.R.S32.HI UR56, URZ, 0x6, UR4 ;  /* 0x00000006ff387899 */ /* 0x000fe40008011404 */
[----:B------:R-:W-:Y:S02]  /*17e0*/  UIADD3 UR61, UPT, UPT, UR60, -UR59, URZ ;  /* 0x8000003b3c3d7290 */ /* 0x000fe4000fffe0ff */
[----:B------:R-:W-:Y:S01]  /*17f0*/  UIADD3 UR46, UPT, UPT, UR46, 0x1, URZ ;  /* 0x000000012e2e7890 */ /* 0x000fe2000fffe0ff */
[----:B------:R-:W-:Y:S01]  /*1800*/  UMOV UR29, 0x1 ;  /* 0x00000001001d7882 */ /* 0x000fe20000000000 */
[----:B-1--4-:R-:W-:-:S10]  /*1810*/  UMOV UR31, URZ ;  /* 0x000000ff001f7c82 */ /* 0x012fd40008000000 */
.L_x_33:
[----:B------:R-:W-:Y:S01]  /*1820*/  IMAD.U32 R4, RZ, RZ, UR56 ;  /* 0x00000038ff047e24 */ /* 0x000fe2000f8e00ff */
[----:B------:R-:W1:Y:S04]  /*1830*/  LDCU UR55, c[0x0][0x5dc] ;  /* 0x0000bb80ff3777ac */ /* 0x000e680008000800 */
[-C--:B------:R-:W-:Y:S01]  /*1840*/  IABS R0, R4.reuse ;  /* 0x0000000400007213 */ /* 0x080fe20000000000 */
[----:B------:R-:W2:Y:S01]  /*1850*/  LDCU UR54, c[0x0][0x5e0] ;  /* 0x0000bc00ff3677ac */ /* 0x000ea20008000800 */
[----:B------:R-:W-:Y:S02]  /*1860*/  IABS R4, R4 ;  /* 0x0000000400047213 */ /* 0x000fe40000000000 */
[----:B------:R-:W-:Y:S01]  /*1870*/  R2UR UR6, R0 ;  /* 0x00000000000672ca */ /* 0x000fe200000e0000 */
[----:B------:R-:W-:Y:S01]  /*1880*/  UMOV UR30, 0x400 ;  /* 0x00000400001e7882 */ /* 0x000fe20000000000 */
[----:B------:R-:W-:Y:S01]  /*1890*/  USHF.L.U32 UR42, UR47, 0x7, URZ ;  /* 0x000000072f2a7899 */ /* 0x000fe200080006ff */
[----:B------:R-:W-:Y:S01]  /*18a0*/  UMOV UR19, URZ ;  /* 0x000000ff00137c82 */ /* 0x000fe20008000000 */
[----:B-1----:R-:W-:-:S09]  /*18b0*/  IMAD.U32 R3, RZ, RZ, UR55 ;  /* 0x00000037ff037e24 */ /* 0x002fd2000f8e00ff */
[----:B------:R-:W1:Y:S08]  /*18c0*/  I2F.RP R0, UR6 ;  /* 0x0000000600007d06 */ /* 0x000e700008209400 */
[----:B-1----:R-:W1:Y:S02]  /*18d0*/  MUFU.RCP R0, R0 ;  /* 0x0000000000007308 */ /* 0x002e640000001000 */
[----:B-1----:R-:W-:-:S06]  /*18e0*/  VIADD R0, R0, 0xffffffe ;  /* 0x0ffffffe00007836 */ /* 0x002fcc0000000000 */
[----:B------:R-:W1:Y:S02]  /*18f0*/  F2I.FTZ.U32.TRUNC.NTZ R0, R0 ;  /* 0x0000000000007305 */ /* 0x000e64000021f000 */
[----:B-1----:R-:W-:Y:S02]  /*1900*/  R2UR UR5, R0 ;  /* 0x00000000000572ca */ /* 0x002fe400000e0000 */
[----:B------:R-:W-:Y:S01]  /*1910*/  IABS R0, R3 ;  /* 0x0000000300007213 */ /* 0x000fe20000000000 */
[----:B------:R-:W-:-:S03]  /*1920*/  IMAD.U32 R3, RZ, RZ, UR44 ;  /* 0x0000002cff037e24 */ /* 0x000fc6000f8e00ff */
[----:B------:R-:W-:Y:S01]  /*1930*/  R2UR UR9, R0 ;  /* 0x00000000000972ca */ /* 0x000fe200000e0000 */
[----:B------:R-:W-:Y:S01]  /*1940*/  IMAD.MOV R0, RZ, RZ, -R4 ;  /* 0x000000ffff007224 */ /* 0x000fe200078e0a04 */
[----:B------:R-:W-:-:S04]  /*1950*/  IABS R3, R3 ;  /* 0x0000000300037213 */ /* 0x000fc80000000000 */
[----:B------:R-:W-:Y:S01]  /*1960*/  R2UR UR8, R3 ;  /* 0x00000000030872ca */ /* 0x000fe200000e0000 */
[----:B------:R-:W-:-:S04]  /*1970*/  UIADD3 UR4, UPT, UPT, URZ, -UR5, URZ ;  /* 0x80000005ff047290 */ /* 0x000fc8000fffe0ff */
[----:B------:R-:W-:Y:S02]  /*1980*/  UIMAD UR7, UR4, UR6, URZ ;  /* 0x00000006040772a4 */ /* 0x000fe4000f8e02ff */
[----:B------:R-:W1:Y:S01]  /*1990*/  I2F.RP R3, UR9 ;  /* 0x0000000900037d06 */ /* 0x000e620008209400 */
[----:B------:R-:W-:Y:S02]  /*19a0*/  UMOV UR4, URZ ;  /* 0x000000ff00047c82 */ /* 0x000fe40008000000 */
[----:B------:R-:W-:Y:S02]  /*19b0*/  UIMAD.WIDE.U32 UR4, UR5, UR7, UR4 ;  /* 0x00000007050472a5 */ /* 0x000fe4000f8e0004 */
[----:B------:R-:W-:-:S05]  /*19c0*/  R2UR UR7, R0 ;  /* 0x00000000000772ca */ /* 0x000fca00000e0000 */
[----:B------:R-:W-:Y:S02]  /*19d0*/  UMOV UR4, UR5 ;  /* 0x0000000500047c82 */ /* 0x000fe40008000000 */
[----:B------:R-:W-:Y:S01]  /*19e0*/  UIMAD.WIDE.U32 UR4, UR4, UR8, URZ ;  /* 0x00000008040472a5 */ /* 0x000fe2000f8e00ff */
[----:B-1----:R-:W1:Y:S06]  /*19f0*/  MUFU.RCP R0, R3 ;  /* 0x0000000300007308 */ /* 0x002e6c0000001000 */
[----:B------:R-:W-:Y:S02]  /*1a00*/  UMOV UR4, UR5 ;  /* 0x0000000500047c82 */ /* 0x000fe40008000000 */
[----:B------:R-:W-:-:S04]  /*1a10*/  UIMAD UR5, UR4, UR7, UR8 ;  /* 0x00000007040572a4 */ /* 0x000fc8000f8e0208 */
[----:B------:R-:W-:Y:S01]  /*1a20*/  UISETP.GT.U32.AND UP0, UPT, UR6, UR5, UPT ;  /* 0x000000050600728c */ /* 0x000fe2000bf04070 */
[----:B-1----:R-:W-:-:S10]  /*1a30*/  VIADD R0, R0, 0xffffffe ;  /* 0x0ffffffe00007836 */ /* 0x002fd40000000000 */
[----:B------:R-:W-:Y:S01]  /*1a40*/  @!UP0 UIADD3 UR5, UPT, UPT, UR5, -UR6, URZ ;  /* 0x8000000605058290 */ /* 0x000fe2000fffe0ff */
[----:B------:R-:W1:Y:S01]  /*1a50*/  F2I.FTZ.U32.TRUNC.NTZ R0, R0 ;  /* 0x0000000000007305 */ /* 0x000e62000021f000 */
[----:B------:R-:W-:Y:S02]  /*1a60*/  @!UP0 UIADD3 UR4, UPT, UPT, UR4, 0x1, URZ ;  /* 0x0000000104048890 */ /* 0x000fe4000fffe0ff */
[----:B------:R-:W-:Y:S02]  /*1a70*/  UISETP.GE.U32.AND UP1, UPT, UR5, UR6, UPT ;  /* 0x000000060500728c */ /* 0x000fe4000bf26070 */
[----:B------:R-:W-:-:S04]  /*1a80*/  ULOP3.LUT UR5, UR44, UR56, URZ, 0x3c, !UPT ;  /* 0x000000382c057292 */ /* 0x000fc8000f8e3cff */
[----:B------:R-:W-:-:S05]  /*1a90*/  UISETP.GE.AND UP0, UPT, UR5, URZ, UPT ;  /* 0x000000ff0500728c */ /* 0x000fca000bf06270 */
[----:B------:R-:W-:Y:S01]  /*1aa0*/  @UP1 UIADD3 UR4, UPT, UPT, UR4, 0x1, URZ ;  /* 0x0000000104041890 */ /* 0x000fe2000fffe0ff */
[----:B-1----:R-:W-:Y:S01]  /*1ab0*/  R2UR UR5, R0 ;  /* 0x00000000000572ca */ /* 0x002fe200000e0000 */
[----:B------:R-:W-:Y:S01]  /*1ac0*/  UISETP.NE.AND UP1, UPT, UR56, URZ, UPT ;  /* 0x000000ff3800728c */ /* 0x000fe2000bf25270 */
[----:B--2---:R-:W-:-:S04]  /*1ad0*/  IMAD.U32 R0, RZ, RZ, UR54 ;  /* 0x00000036ff007e24 */ /* 0x004fc8000f8e00ff */
[----:B------:R-:W-:Y:S01]  /*1ae0*/  UMOV UR8, UR4 ;  /* 0x0000000400087c82 */ /* 0x000fe20008000000 */
[----:B------:R-:W-:Y:S01]  /*1af0*/  IABS R0, R0 ;  /* 0x0000000000007213 */ /* 0x000fe20000000000 */
[----:B------:R-:W-:-:S03]  /*1b00*/  @!UP0 UIADD3 UR8, UPT, UPT, -UR8, URZ, URZ ;  /* 0x000000ff08088290 */ /* 0x000fc6000fffe1ff */
[----:B------:R-:W-:Y:S01]  /*1b10*/  R2UR UR10, R0 ;  /* 0x00000000000a72ca */ /* 0x000fe200000e0000 */
[----:B------:R-:W-:Y:S02]  /*1b20*/  @!UP1 ULOP3.LUT UR8, URZ, UR56, URZ, 0x33, !UPT ;  /* 0x00000038ff089292 */ /* 0x000fe4000f8e33ff */
[----:B------:R-:W-:-:S04]  /*1b30*/  UIADD3 UR4, UPT, UPT, URZ, -UR5, URZ ;  /* 0x80000005ff047290 */ /* 0x000fc8000fffe0ff */
[----:B------:R-:W-:Y:S01]  /*1b40*/  IMAD.U32 R3, RZ, RZ, UR8 ;  /* 0x00000008ff037e24 */ /* 0x000fe2000f8e00ff */
[----:B------:R-:W-:-:S03]  /*1b50*/  UIMAD UR6, UR4, UR9, URZ ;  /* 0x00000009040672a4 */ /* 0x000fc6000f8e02ff */
[----:B------:R-:W-:Y:S01]  /*1b60*/  UMOV UR4, URZ ;  /* 0x000000ff00047c82 */ /* 0x000fe20008000000 */
[----:B------:R-:W-:Y:S01]  /*1b70*/  IABS R3, R3 ;  /* 0x0000000300037213 */ /* 0x000fe20000000000 */
[----:B------:R-:W-:Y:S01]  /*1b80*/  UIMAD.WIDE.U32 UR4, UR5, UR6, UR4 ;  /* 0x00000006050472a5 */ /* 0x000fe2000f8e0004 */
[----:B------:R-:W1:Y:S02]  /*1b90*/  I2F.RP R0, UR10 ;  /* 0x0000000a00007d06 */ /* 0x000e640008209400 */
[----:B------:R-:W-:Y:S01]  /*1ba0*/  R2UR UR7, R3 ;  /* 0x00000000030772ca */ /* 0x000fe200000e0000 */
[----:B------:R-:W-:Y:S02]  /*1bb0*/  IMAD.U32 R3, RZ, RZ, UR29 ;  /* 0x0000001dff037e24 */ /* 0x000fe4000f8e00ff */
[----:B------:R-:W2:Y:S01]  /*1bc0*/  S2UR UR6, SR_CgaCtaId ;  /* 0x00000000000679c3 */ /* 0x000ea20000008800 */
[----:B------:R-:W-:Y:S02]  /*1bd0*/  UMOV UR4, UR5 ;  /* 0x0000000500047c82 */ /* 0x000fe40008000000 */
[----:B------:R-:W-:-:S07]  /*1be0*/  SHF.L.U32 R3, R3, 0x1f, RZ ;  /* 0x0000001f03037819 */ /* 0x000fce00000006ff */
[----:B------:R-:W-:Y:S01]  /*1bf0*/  UIMAD.WIDE.U32 UR4, UR4, UR7, URZ ;  /* 0x00000007040472a5 */ /* 0x000fe2000f8e00ff */
[----:B-1----:R-:W1:Y:S06]  /*1c00*/  MUFU.RCP R0, R0 ;  /* 0x0000000000007308 */ /* 0x002e6c0000001000 */
[----:B------:R-:W-:Y:S02]  /*1c10*/  UMOV UR4, UR5 ;  /* 0x0000000500047c82 */ /* 0x000fe40008000000 */
[----:B------:R-:W-:-:S04]  /*1c20*/  UIADD3 UR5, UPT, UPT, -UR4, URZ, URZ ;  /* 0x000000ff04057290 */ /* 0x000fc8000fffe1ff */
[----:B------:R-:W-:Y:S02]  /*1c30*/  UIMAD UR5, UR9, UR5, UR7 ;  /* 0x00000005090572a4 */ /* 0x000fe4000f8e0207 */
[----:B--2---:R-:W-:Y:S02]  /*1c40*/  ULEA UR30, UR6, UR30, 0x18 ;  /* 0x0000001e061e7291 */ /* 0x004fe4000f8ec0ff */
[----:B------:R-:W-:Y:S01]  /*1c50*/  UISETP.GT.U32.AND UP0, UPT, UR9, UR5, UPT ;  /* 0x000000050900728c */ /* 0x000fe2000bf04070 */
[----:B-1----:R-:W-:Y:S01]  /*1c60*/  VIADD R0, R0, 0xffffffe ;  /* 0x0ffffffe00007836 */ /* 0x002fe20000000000 */
[----:B------:R-:W-:-:S05]  /*1c70*/  ULEA UR6, UR31, UR30, 0x3 ;  /* 0x0000001e1f067291 */ /* 0x000fca000f8e18ff */
[----:B------:R-:W1:Y:S04]  /*1c80*/  F2I.FTZ.U32.TRUNC.NTZ R0, R0 ;  /* 0x0000000000007305 */ /* 0x000e68000021f000 */
[----:B------:R-:W-:Y:S01]  /*1c90*/  @!UP0 UIADD3 UR5, UPT, UPT, UR5, -UR9, URZ ;  /* 0x8000000905058290 */ /* 0x000fe2000fffe0ff */
[----:B------:R2:W3:Y:S01]  /*1ca0*/  SYNCS.PHASECHK.TRANS64.TRYWAIT P0, [UR6+0x110], R3 ;  /* 0x00011003ff0075a7 */ /* 0x0004e20008001106 */
[----:B------:R-:W-:Y:S02]  /*1cb0*/  @!UP0 UIADD3 UR4, UPT, UPT, UR4, 0x1, URZ ;  /* 0x0000000104048890 */ /* 0x000fe4000fffe0ff */
[----:B------:R-:W-:Y:S02]  /*1cc0*/  UISETP.GE.U32.AND UP1, UPT, UR5, UR9, UPT ;  /* 0x000000090500728c */ /* 0x000fe4000bf26070 */
[----:B------:R-:W-:Y:S01]  /*1cd0*/  ULOP3.LUT UR5, UR8, UR55, URZ, 0x3c, !UPT ;  /* 0x0000003708057292 */ /* 0x000fe2000f8e3cff */
[----:B------:R-:W-:-:S03]  /*1ce0*/  UMOV UR6, URZ ;  /* 0x000000ff00067c82 */ /* 0x000fc60008000000 */
[----:B------:R-:W-:Y:S01]  /*1cf0*/  UISETP.GE.AND UP0, UPT, UR5, URZ, UPT ;  /* 0x000000ff0500728c */ /* 0x000fe2000bf06270 */
[----:B-1----:R-:W-:-:S04]  /*1d00*/  R2UR UR7, R0 ;  /* 0x00000000000772ca */ /* 0x002fc800000e0000 */
[----:B------:R-:W-:Y:S02]  /*1d10*/  @UP1 UIADD3 UR4, UPT, UPT, UR4, 0x1, URZ ;  /* 0x0000000104041890 */ /* 0x000fe4000fffe0ff */
[----:B------:R-:W-:-:S05]  /*1d20*/  UISETP.NE.AND UP1, UPT, UR55, URZ, UPT ;  /* 0x000000ff3700728c */ /* 0x000fca000bf25270 */
[----:B------:R-:W-:Y:S02]  /*1d30*/  UMOV UR5, UR4 ;  /* 0x0000000400057c82 */ /* 0x000fe40008000000 */
[----:B------:R-:W-:Y:S02]  /*1d40*/  @!UP0 UIADD3 UR5, UPT, UPT, -UR5, URZ, URZ ;  /* 0x000000ff05058290 */ /* 0x000fe4000fffe1ff */
[----:B------:R-:W-:Y:S02]  /*1d50*/  UIADD3 UR4, UPT, UPT, URZ, -UR7, URZ ;  /* 0x80000007ff047290 */ /* 0x000fe4000fffe0ff */
[----:B------:R-:W-:Y:S02]  /*1d60*/  @!UP1 ULOP3.LUT UR5, URZ, UR55, URZ, 0x33, !UPT ;  /* 0x00000037ff059292 */ /* 0x000fe4000f8e33ff */
[----:B------:R-:W-:-:S04]  /*1d70*/  UIMAD UR4, UR4, UR10, URZ ;  /* 0x0000000a040472a4 */ /* 0x000fc8000f8e02ff */
[----:B------:R-:W-:Y:S01]  /*1d80*/  IMAD.U32 R0, RZ, RZ, UR5 ;  /* 0x00000005ff007e24 */ /* 0x000fe2000f8e00ff */
[----:B------:R-:W-:-:S04]  /*1d90*/  UIMAD.WIDE.U32 UR6, UR7, UR4, UR6 ;  /* 0x00000004070672a5 */ /* 0x000fc8000f8e0006 */
[----:B------:R-:W-:-:S03]  /*1da0*/  IABS R0, R0 ;  /* 0x0000000000007213 */ /* 0x000fc60000000000 */
[----:B------:R-:W-:Y:S01]  /*1db0*/  UMOV UR6, UR7 ;  /* 0x0000000700067c82 */ /* 0x000fe20008000000 */
[----:B------:R-:W-:-:S13]  /*1dc0*/  R2UR UR9, R0 ;  /* 0x00000000000972ca */ /* 0x000fda00000e0000 */
[----:B------:R-:W-:-:S07]  /*1dd0*/  UIMAD.WIDE.U32 UR6, UR6, UR9, URZ ;  /* 0x00000009060672a5 */ /* 0x000fce000f8e00ff */
[----:B------:R-:W-:Y:S01]  /*1de0*/  UMOV UR4, UR7 ;  /* 0x0000000700047c82 */ /* 0x000fe20008000000 */
[----:B------:R-:W-:Y:S02]  /*1df0*/  UIADD3 UR7, UPT, UPT, -UR5, URZ, URZ ;  /* 0x000000ff05077290 */ /* 0x000fe4000fffe1ff */
[----:B------:R-:W-:Y:S02]  /*1e00*/  UIADD3 UR6, UPT, UPT, -UR4, URZ, URZ ;  /* 0x000000ff04067290 */ /* 0x000fe4000fffe1ff */
[----:B------:R-:W-:Y:S02]  /*1e10*/  UIMAD UR55, UR55, UR7, UR8 ;  /* 0x00000007373772a4 */ /* 0x000fe4000f8e0208 */
[----:B------:R-:W-:-:S04]  /*1e20*/  UIMAD UR6, UR10, UR6, UR9 ;  /* 0x000000060a0672a4 */ /* 0x000fc8000f8e0209 */
[----:B------:R-:W-:-:S11]  /*1e30*/  UISETP.GT.U32.AND UP0, UPT, UR10, UR6, UPT ;  /* 0x000000060a00728c */ /* 0x000fd6000bf04070 */
[----:B------:R-:W-:Y:S02]  /*1e40*/  @!UP0 UIADD3 UR6, UPT, UPT, UR6, -UR10, URZ ;  /* 0x8000000a06068290 */ /* 0x000fe4000fffe0ff */
[----:B------:R-:W-:Y:S02]  /*1e50*/  @!UP0 UIADD3 UR4, UPT, UPT, UR4, 0x1, URZ ;  /* 0x0000000104048890 */ /* 0x000fe4000fffe0ff */
[----:B------:R-:W-:Y:S02]  /*1e60*/  UISETP.GE.U32.AND UP1, UPT, UR6, UR10, UPT ;  /* 0x0000000a0600728c */ /* 0x000fe4000bf26070 */
[----:B------:R-:W-:-:S04]  /*1e70*/  ULOP3.LUT UR6, UR5, UR54, URZ, 0x3c, !UPT ;  /* 0x0000003605067292 */ /* 0x000fc8000f8e3cff */
[----:B------:R-:W-:-:S05]  /*1e80*/  UISETP.GE.AND UP0, UPT, UR6, URZ, UPT ;  /* 0x000000ff0600728c */ /* 0x000fca000bf06270 */
[----:B------:R-:W-:Y:S02]  /*1e90*/  @UP1 UIADD3 UR4, UPT, UPT, UR4, 0x1, URZ ;  /* 0x0000000104041890 */ /* 0x000fe4000fffe0ff */
[----:B------:R-:W-:-:S05]  /*1ea0*/  UISETP.NE.AND UP1, UPT, UR54, URZ, UPT ;  /* 0x000000ff3600728c */ /* 0x000fca000bf25270 */
[----:B------:R-:W-:Y:S01]  /*1eb0*/  UMOV UR47, UR4 ;  /* 0x00000004002f7c82 */ /* 0x000fe20008000000 */
[----:B------:R-:W-:Y:S02]  /*1ec0*/  UIADD3 UR4, UPT, UPT, -UR8, URZ, URZ ;  /* 0x000000ff08047290 */ /* 0x000fe4000fffe1ff */
[----:B------:R-:W-:Y:S02]  /*1ed0*/  @!UP0 UIADD3 UR47, UPT, UPT, -UR47, URZ, URZ ;  /* 0x000000ff2f2f8290 */ /* 0x000fe4000fffe1ff */
[----:B------:R-:W-:Y:S02]  /*1ee0*/  UISETP.GE.U32.AND UP0, UPT, UR62, 0x3f, UPT ;  /* 0x0000003f3e00788c */ /* 0x000fe4000bf06070 */
[----:B------:R-:W-:Y:S02]  /*1ef0*/  @!UP1 ULOP3.LUT UR47, URZ, UR54, URZ, 0x33, !UPT ;  /* 0x00000036ff2f9292 */ /* 0x000fe4000f8e33ff */
[----:B------:R-:W-:Y:S02]  /*1f00*/  UIMAD UR4, UR56, UR4, UR44 ;  /* 0x00000004380472a4 */ /* 0x000fe4000f8e022c */
[----:B------:R-:W-:-:S02]  /*1f10*/  UIADD3 UR6, UPT, UPT, -UR47, URZ, URZ ;  /* 0x000000ff2f067290 */ /* 0x000fc4000fffe1ff */
[----:B------:R-:W-:Y:S02]  /*1f20*/  USHF.L.U32 UR10, UR4, 0x6, URZ ;  /* 0x00000006040a7899 */ /* 0x000fe400080006ff */
[----:B------:R-:W-:Y:S01]  /*1f30*/  UIMAD UR54, UR54, UR6, UR5 ;  /* 0x00000006363672a4 */ /* 0x000fe2000f8e0205 */
[----:B--23--:R-:W-:Y:S11]  /*1f40*/  BRA.U !UP0, `(.L_x_18) ;  /* 0x0000000508587547 */ /* 0x00cff6000b800000 */
[----:B------:R-:W1:Y:S01]  /*1f50*/  LDCU UR11, c[0x0][0x5c8] ;  /* 0x0000b900ff0b77ac */ /* 0x000e620008000800 */
[----:B------:R-:W1:Y:S01]  /*1f60*/  LDCU UR37, c[0x0][0x600] ;  /* 0x0000c000ff2577ac */ /* 0x000e620008000800 */
[----:B------:R-:W2:Y:S01]  /*1f70*/  LDCU.64 UR8, c[0x0][0x5c0] ;  /* 0x0000b800ff0877ac */ /* 0x000ea20008000a00 */
[----:B------:R-:W2:Y:S01]  /*1f80*/  LDCU.64 UR44, c[0x0][0x5f8] ;  /* 0x0000bf00ff2c77ac */ /* 0x000ea20008000a00 */
[----:B------:R-:W3:Y:S01]  /*1f90*/  LDCU UR24, c[0x0][0x5a8] ;  /* 0x0000b500ff1877ac */ /* 0x000ee20008000800 */
[----:B------:R-:W4:Y:S01]  /*1fa0*/  LDCU UR23, c[0x0][0x59c] ;  /* 0x0000b380ff1777ac */ /* 0x000f220008000800 */
[----:B-1----:R-:W-:Y:S01]  /*1fb0*/  UIMAD UR37, UR47, UR11, UR37 ;  /* 0x0000000b2f2572a4 */ /* 0x002fe2000f8e0225 */
[----:B------:R-:W1:Y:S01]  /*1fc0*/  LDCU UR22, c[0x0][0x590] ;  /* 0x0000b200ff1677ac */ /* 0x000e620008000800 */
[----:B------:R-:W1:Y:S01]  /*1fd0*/  LDCU UR28, c[0x0][0x594] ;  /* 0x0000b280ff1c77ac */ /* 0x000e620008000800 */
[----:B------:R-:W1:Y:S01]  /*1fe0*/  LDCU UR27, c[0x0][0x598] ;  /* 0x0000b300ff1b77ac */ /* 0x000e620008000800 */
[----:B------:R-:W1:Y:S01]  /*1ff0*/  LDCU UR26, c[0x0][0x5ac] ;  /* 0x0000b580ff1a77ac */ /* 0x000e620008000800 */
[----:B------:R-:W1:Y:S01]  /*2000*/  LDCU UR25, c[0x0][0x5b0] ;  /* 0x0000b600ff1977ac */ /* 0x000e620008000800 */
[----:B------:R-:W1:Y:S01]  /*2010*/  LDCU UR5, c[0x0][0x5cc] ;  /* 0x0000b980ff0577ac */ /* 0x000e620008000800 */
[----:B------:R-:W1:Y:S01]  /*2020*/  LDCU UR4, c[0x0][0x5ec] ;  /* 0x0000bd80ff0477ac */ /* 0x000e620008000800 */
[----:B------:R-:W1:Y:S01]  /*2030*/  LDCU.64 UR20, c[0x0][0x5a0] ;  /* 0x0000b400ff1477ac */ /* 0x000e620008000a00 */
[----:B------:R-:W1:Y:S01]  /*2040*/  LDCU.64 UR16, c[0x0][0x5d0] ;  /* 0x0000ba00ff1077ac */ /* 0x000e620008000a00 */
[----:B------:R-:W1:Y:S01]  /*2050*/  LDCU.64 UR6, c[0x0][0x5f0] ;  /* 0x0000be00ff0677ac */ /* 0x000e620008000a00 */
[----:B--2---:R-:W-:-:S02]  /*2060*/  UIMAD UR44, UR55, UR8, UR44 ;  /* 0x00000008372c72a4 */ /* 0x004fc4000f8e022c */
[----:B------:R-:W-:Y:S01]  /*2070*/  UIMAD UR38, UR54, UR9, UR45 ;  /* 0x00000009362672a4 */ /* 0x000fe2000f8e022d */
[----:B------:R-:W-:Y:S01]  /*2080*/  UMOV UR18, URZ ;  /* 0x000000ff00127c82 */ /* 0x000fe20008000000 */
[----:B---34-:R-:W-:-:S10]  /*2090*/  UMOV UR11, UR31 ;  /* 0x0000001f000b7c82 */ /* 0x018fd40008000000 */
.L_x_23:
[----:B---3--:R-:W-:Y:S01]  /*20a0*/  @!P2 MOV R3, 0x1800 ;  /* 0x000018000003a802 */ /* 0x008fe20000000f00 */
[----:B------:R-:W-:Y:S01]  /*20b0*/  ULEA UR41, UR11, UR30, 0x3 ;  /* 0x0000001e0b297291 */ /* 0x000fe2000f8e18ff */
[----:B----4-:R-:W-:Y:S11]  /*20c0*/  @P0 BRA `(.L_x_19) ;  /* 0x0000000000100947 */ /* 0x010ff60003800000 */
[----:B------:R-:W-:Y:S04]  /*20d0*/  MOV R4, UR29 ;  /* 0x0000001d00047c02 */ /* 0x000fe80008000f00 */
[----:B------:R-:W-:Y:S04]  /*20e0*/  SHF.L.U32 R4, R4, 0x1f, RZ ;  /* 0x0000001f04047819 */ /* 0x000fe800000006ff */
[----:B------:R-:W2:Y:S02]  /*20f0*/  SYNCS.PHASECHK.TRANS64.TRYWAIT P0, [UR41+0x110], R4 ;  /* 0x00011004ff0075a7 */ /* 0x000ea40008001129 */
[----:B--2---:R-:W-:Y:S05]  /*2100*/  @!P0 BRA `(.L_x_20) ;  /* 0x0000007400108947 */ /* 0x004fea0003800000 */
.L_x_19:
[----:B------:R3:W-:Y:S01]  /*2110*/  @!P2 SYNCS.ARRIVE.TRANS64 RZ, [UR41], R3 ;  /* 0x00000003ffffa9a7 */ /* 0x0007e20008000029 */
[----:B------:R-:W-:Y:S04]  /*2120*/  BSSY.RECONVERGENT B0, `(.L_x_21) ;  /* 0x0000003000007945 */ /* 0x000fe80003800200 */
[----:B------:R-:W-:Y:S05]  /*2130*/  @P3 BRA `(.L_x_22) ;  /* 0x0000000000043947 */ /* 0x000fea0003800000 */
[----:B-1----:R-:W-:Y:S05]  /*2140*/  BPT.TRAP 0x1 ;  /* 0x000000040000795c */ /* 0x002fea0000300000 */
.L_x_22:
[----:B-1----:R-:W-:Y:S05]  /*2150*/  BSYNC.RECONVERGENT B0 ;  /* 0x0000000000007941 */ /* 0x002fea0003800200 */
.L_x_21:
[----:B------:R-:W-:Y:S02]  /*2160*/  UIADD3 UR8, UPT, UPT, UR11, 0x1, URZ ;  /* 0x000000010b087890 */ /* 0x000fe4000fffe0ff */
[----:B------:R-:W-:Y:S02]  /*2170*/  USHF.L.U32 UR43, UR18, 0x5, URZ ;  /* 0x00000005122b7899 */ /* 0x000fe400080006ff */
[----:B------:R-:W-:Y:S02]  /*2180*/  UISETP.NE.AND UP0, UPT, UR8, 0x22, UPT ;  /* 0x000000220800788c */ /* 0x000fe4000bf05270 */
[----:B------:R-:W-:Y:S02]  /*2190*/  ULEA UR19, UR11, UR30, 0xc ;  /* 0x0000001e0b137291 */ /* 0x000fe4000f8e60ff */
[----:B------:R-:W-:Y:S02]  /*21a0*/  USEL UR9, URZ, 0x1, UP0 ;  /* 0x00000001ff097887 */ /* 0x000fe40008000000 */
[----:B------:R-:W-:Y:S02]  /*21b0*/  USEL UR31, UR8, URZ, UP0 ;  /* 0x000000ff081f7287 */ /* 0x000fe40008000000 */
[----:B------:R-:W-:Y:S02]  /*21c0*/  ULOP3.LUT UR29, UR29, UR9, URZ, 0x3c, !UPT ;  /* 0x000000091d1d7292 */ /* 0x000fe4000f8e3cff */
[----:B------:R-:W-:Y:S02]  /*21d0*/  ULEA UR8, UR31, UR30, 0x3 ;  /* 0x0000001e1f087291 */ /* 0x000fe4000f8e18ff */
[----:B------:R-:W-:Y:S02]  /*21e0*/  UISETP.NE.AND UP0, UPT, UR22, 0x1, UPT ;  /* 0x000000011600788c */ /* 0x000fe4000bf05270 */
[----:B------:R-:W-:Y:S01]  /*21f0*/  UISETP.NE.AND UP2, UPT, UR24, 0x1, UPT ;  /* 0x000000011800788c */ /* 0x000fe2000bf45270 */
[----:B--2---:R-:W-:Y:S01]  /*2200*/  MOV R0, UR29 ;  /* 0x0000001d00007c02 */ /* 0x004fe20008000f00 */
[----:B------:R-:W-:Y:S02]  /*2210*/  UIADD3 UR34, UP1, UPT, UR48, 0x80, URZ ;  /* 0x0000008030227890 */ /* 0x000fe4000ff3e0ff */
[----:B------:R-:W-:Y:S01]  /*2220*/  UIADD3 UR40, UPT, UPT, UR19, 0x4600, URZ ;  /* 0x0000460013287890 */ /* 0x000fe2000fffe0ff */
[----:B------:R-:W-:Y:S01]  /*2230*/  SHF.L.U32 R0, R0, 0x1f, RZ ;  /* 0x0000001f00007819 */ /* 0x000fe200000006ff */
[----:B------:R-:W-:Y:S02]  /*2240*/  UIADD3.X UR35, UPT, UPT, URZ, UR49, URZ, UP1, !UPT ;  /* 0x00000031ff237290 */ /* 0x000fe40008ffe4ff */
[----:B------:R-:W-:Y:S01]  /*2250*/  UIADD3 UR18, UPT, UPT, UR18, 0x1, URZ ;  /* 0x0000000112127890 */ /* 0x000fe2000fffe0ff */
[----:B------:R2:W4:Y:S01]  /*2260*/  SYNCS.PHASECHK.TRANS64.TRYWAIT P0, [UR8+0x110], R0 ;  /* 0x00011000ff0075a7 */ /* 0x0005220008001108 */
[----:B------:R-:W-:Y:S02]  /*2270*/  UIMAD.WIDE.U32 UR8, UR43, UR28, URZ ;  /* 0x0000001c2b0872a5 */ /* 0x000fe4000f8e00ff */
[----:B------:R-:W-:Y:S02]  /*2280*/  ULEA UR8, UR38, UR44, 0x5 ;  /* 0x0000002c26087291 */ /* 0x000fe4000f8e28ff */
[----:B------:R-:W-:Y:S02]  /*2290*/  USHF.R.U32.HI UR9, URZ, UR27, UR9 ;  /* 0x0000001bff097299 */ /* 0x000fe40008011609 */
[----:B------:R-:W-:Y:S02]  /*22a0*/  ULEA UR36, UR37, UR8, 0xa ;  /* 0x0000000825247291 */ /* 0x000fe4000f8e50ff */
[----:B------:R-:W-:Y:S02]  /*22b0*/  USEL UR9, UR43, UR9, !UP0 ;  /* 0x000000092b097287 */ /* 0x000fe4000c000000 */
[----:B------:R-:W-:Y:S02]  /*22c0*/  UISETP.NE.AND UP0, UPT, UR23, 0x1, UPT ;  /* 0x000000011700788c */ /* 0x000fe4000bf05270 */
[----:B------:R-:W-:Y:S02]  /*22d0*/  UIMAD.WIDE.U32 UR12, UR9, UR20, URZ ;  /* 0x00000014090c72a5 */ /* 0x000fe4000f8e00ff */
[----:B------:R-:W-:Y:S02]  /*22e0*/  ULEA UR12, UR11, UR30, 0xb ;  /* 0x0000001e0b0c7291 */ /* 0x000fe4000f8e58ff */
[----:B------:R-:W-:Y:S02]  /*22f0*/  USHF.R.U32.HI UR13, URZ, UR21, UR13 ;  /* 0x00000015ff0d7299 */ /* 0x000fe4000801160d */
[----:B------:R-:W-:Y:S02]  /*2300*/  UIADD3 UR8, UPT, UPT, UR12, 0x26600, URZ ;  /* 0x000266000c087890 */ /* 0x000fe4000fffe0ff */
[----:B------:R-:W-:Y:S02]  /*2310*/  USEL UR13, UR9, UR13, !UP0 ;  /* 0x0000000d090d7287 */ /* 0x000fe4000c000000 */
[----:B------:R-:W-:Y:S02]  /*2320*/  UIADD3 UR12, UPT, UPT, -UR9, URZ, URZ ;  /* 0x000000ff090c7290 */ /* 0x000fe4000fffe1ff */
[----:B------:R-:W-:Y:S02]  /*2330*/  UIMAD.WIDE.U32 UR14, UR13, UR26, URZ ;  /* 0x0000001a0d0e72a5 */ /* 0x000fe4000f8e00ff */
[----:B------:R-:W-:Y:S02]  /*2340*/  UIMAD UR12, UR22, UR12, UR43 ;  /* 0x0000000c160c72a4 */ /* 0x000fe4000f8e022b */
[----:B------:R-:W-:Y:S01]  /*2350*/  UIADD3 UR32, UP0, UPT, UR48, 0x180, URZ ;  /* 0x0000018030207890 */ /* 0x000fe2000ff1e0ff */
[----:B------:R-:W-:Y:S01]  /*2360*/  UMOV UR50, 0x0 ;  /* 0x0000000000327882 */ /* 0x000fe20000000000 */
[----:B------:R-:W-:Y:S02]  /*2370*/  UMOV UR51, 0x10000000 ;  /* 0x1000000000337882 */ /* 0x000fe40000000000 */
[----:B------:R-:W-:Y:S01]  /*2380*/  UIADD3.X UR33, UPT, UPT, URZ, UR49, URZ, UP0, !UPT ;  /* 0x00000031ff217290 */ /* 0x000fe200087fe4ff */
[----:B------:R-:W-:Y:S01]  /*2390*/  UTMALDG.2D [UR40], [UR34], desc[UR50] ;  /* 0x00003228220075b4 */ /* 0x000fe20008009000 */
[----:B------:R-:W-:Y:S01]  /*23a0*/  UISETP.NE.AND UP0, UPT, UR18, UR46, UPT ;  /* 0x0000002e1200728c */ /* 0x000fe2000bf05270 */
[----:B------:R-:W-:Y:S01]  /*23b0*/  UMOV UR14, UR15 ;  /* 0x0000000f000e7c82 */ /* 0x000fe20008000000 */
[----:B------:R-:W-:Y:S01]  /*23c0*/  UMOV UR19, UR46 ;  /* 0x0000002e00137c82 */ /* 0x000fe20008000000 */
[----:B------:R-:W-:Y:S04]  /*23d0*/  USHF.R.U32.HI UR11, URZ, UR25, UR14 ;  /* 0x00000019ff0b7299 */ /* 0x000fe8000801160e */
[----:B------:R-:W-:Y:S02]  /*23e0*/  USEL UR14, UR13, UR11, !UP2 ;  /* 0x0000000b0d0e7287 */ /* 0x000fe4000d000000 */
[----:B------:R-:W-:Y:S02]  /*23f0*/  UIADD3 UR11, UPT, UPT, -UR13, URZ, URZ ;  /* 0x000000ff0d0b7290 */ /* 0x000fe4000fffe1ff */
[----:B------:R-:W-:Y:S02]  /*2400*/  UIADD3 UR15, UPT, UPT, -UR14, URZ, URZ ;  /* 0x000000ff0e0f7290 */ /* 0x000fe4000fffe1ff */
[----:B------:R-:W-:Y:S02]  /*2410*/  UIMAD UR9, UR23, UR11, UR9 ;  /* 0x0000000b170972a4 */ /* 0x000fe4000f8e0209 */
[----:B------:R-:W-:Y:S02]  /*2420*/  UIMAD UR13, UR24, UR15, UR13 ;  /* 0x0000000f180d72a4 */ /* 0x000fe4000f8e020d */
[----:B------:R-:W-:Y:S02]  /*2430*/  UIMAD UR11, UR12, UR5, UR4 ;  /* 0x000000050c0b72a4 */ /* 0x000fe4000f8e0204 */
[----:B------:R-:W-:Y:S02]  /*2440*/  UIMAD UR12, UR9, UR16, UR6 ;  /* 0x00000010090c72a4 */ /* 0x000fe4000f8e0206 */
[----:B------:R-:W-:Y:S02]  /*2450*/  UIMAD UR13, UR13, UR17, UR7 ;  /* 0x000000110d0d72a4 */ /* 0x000fe4000f8e0207 */
[----:B------:R-:W-:Y:S01]  /*2460*/  UPRMT UR15, UR36, 0x5410, URZ ;  /* 0x00005410240f7896 */ /* 0x000fe200080000ff */
[----:B------:R-:W-:Y:S08]  /*2470*/  UMOV UR9, UR41 ;  /* 0x0000002900097c82 */ /* 0x000ff00008000000 */
[----:B------:R1:W-:Y:S02]  /*2480*/  UTMALDG.5D.IM2COL [UR8], [UR32], UR15 ;  /* 0x00000008200073b4 */ /* 0x0003e4000806000f */
[----:B-1----:R-:W-:Y:S01]  /*2490*/  UMOV UR11, UR31 ;  /* 0x0000001f000b7c82 */ /* 0x002fe20008000000 */
[----:B--2---:R-:W-:Y:S05]  /*24a0*/  BRA.U UP0, `(.L_x_23) ;  /* 0xfffffff900fc7547 */ /* 0x004fea000b83ffff */
.L_x_18:
[----:B------:R-:W-:Y:S01]  /*24b0*/  ULEA UR4, UR31, UR30, 0x3 ;  /* 0x0000001e1f047291 */ /* 0x000fe2000f8e18ff */
[----:B------:R-:W-:Y:S01]  /*24c0*/  MOV R0, UR29 ;  /* 0x0000001d00007c02 */ /* 0x000fe20008000f00 */
[----:B------:R-:W-:Y:S01]  /*24d0*/  @!P1 SYNCS.ARRIVE.TRANS64.A1T0 RZ, [UR30+0x238], RZ ;  /* 0x000238ffffff99a7 */ /* 0x000fe2000810001e */
[----:B------:R-:W-:Y:S02]  /*24e0*/  UISETP.GT.AND UP0, UPT, UR60, UR59, UPT ;  /* 0x0000003b3c00728c */ /* 0x000fe4000bf04270 */
[----:B------:R-:W-:-:S04]  /*24f0*/  SHF.L.U32 R0, R0, 0x1f, RZ ;  /* 0x0000001f00007819 */ /* 0x000fc800000006ff */
[----:B----4-:R1:W2:Y:S03]  /*2500*/  SYNCS.PHASECHK.TRANS64.TRYWAIT P0, [UR4+0x110], R0 ;  /* 0x00011000ff0075a7 */ /* 0x0102a60008001104 */
[----:B------:R-:W-:Y:S05]  /*2510*/  BRA.U !UP0, `(.L_x_24) ;  /* 0x0000000508587547 */ /* 0x000fea000b800000 */
[----:B------:R-:W4:Y:S01]  /*2520*/  LDCU UR11, c[0x0][0x5c8] ;  /* 0x0000b900ff0b77ac */ /* 0x000f220008000800 */
[----:B------:R-:W3:Y:S01]  /*2530*/  LDCU.64 UR8, c[0x0][0x5c0] ;  /* 0x0000b800ff0877ac */ /* 0x000ee20008000a00 */
[----:B------:R-:W3:Y:S01]  /*2540*/  LDCU.64 UR44, c[0x0][0x5f8] ;  /* 0x0000bf00ff2c77ac */ /* 0x000ee20008000a00 */
[----:B------:R-:W4:Y:S01]  /*2550*/  LDCU UR38, c[0x0][0x600] ;  /* 0x0000c000ff2677ac */ /* 0x000f220008000800 */
[----:B------:R-:W1:Y:S01]  /*2560*/  LDCU UR23, c[0x0][0x5a8] ;  /* 0x0000b500ff1777ac */ /* 0x000e620008000800 */
[----:B------:R-:W1:Y:S01]  /*2570*/  LDCU UR22, c[0x0][0x59c] ;  /* 0x0000b380ff1677ac */ /* 0x000e620008000800 */
[----:B------:R-:W1:Y:S01]  /*2580*/  LDCU UR18, c[0x0][0x590] ;  /* 0x0000b200ff1277ac */ /* 0x000e620008000800 */
[----:B---3--:R-:W-:Y:S02]  /*2590*/  UIMAD UR43, UR54, UR9, UR45 ;  /* 0x00000009362b72a4 */ /* 0x008fe4000f8e022d */
[----:B----4-:R-:W-:Y:S01]  /*25a0*/  UIMAD UR38, UR47, UR11, UR38 ;  /* 0x0000000b2f2672a4 */ /* 0x010fe2000f8e0226 */
[----:B------:R-:W3:Y:S01]  /*25b0*/  LDCU UR27, c[0x0][0x594] ;  /* 0x0000b280ff1b77ac */ /* 0x000ee20008000800 */
[----:B------:R-:W4:Y:S01]  /*25c0*/  LDCU UR26, c[0x0][0x598] ;  /* 0x0000b300ff1a77ac */ /* 0x000f220008000800 */
[----:B------:R-:W1:Y:S01]  /*25d0*/  LDCU UR25, c[0x0][0x5ac] ;  /* 0x0000b580ff1977ac */ /* 0x000e620008000800 */
[----:B------:R-:W1:Y:S01]  /*25e0*/  LDCU UR24, c[0x0][0x5b0] ;  /* 0x0000b600ff1877ac */ /* 0x000e620008000800 */
[----:B------:R-:W1:Y:S01]  /*25f0*/  LDCU UR5, c[0x0][0x5cc] ;  /* 0x0000b980ff0577ac */ /* 0x000e620008000800 */
[----:B------:R-:W1:Y:S01]  /*2600*/  LDCU UR4, c[0x0][0x5ec] ;  /* 0x0000bd80ff0477ac */ /* 0x000e620008000800 */
[----:B------:R-:W1:Y:S01]  /*2610*/  LDCU.64 UR20, c[0x0][0x5a0] ;  /* 0x0000b400ff1477ac */ /* 0x000e620008000a00 */
[----:B------:R-:W1:Y:S01]  /*2620*/  LDCU.64 UR16, c[0x0][0x5d0] ;  /* 0x0000ba00ff1077ac */ /* 0x000e620008000a00 */
[----:B------:R-:W1:Y:S01]  /*2630*/  LDCU.64 UR6, c[0x0][0x5f0] ;  /* 0x0000be00ff0677ac */ /* 0x000e620008000a00 */
[----:B------:R-:W-:-:S02]  /*2640*/  UIMAD UR44, UR55, UR8, UR44 ;  /* 0x00000008372c72a4 */ /* 0x000fc4000f8e022c */
[----:B------:R-:W-:Y:S01]  /*2650*/  UIADD3 UR45, UPT, UPT, UR61, UR19, URZ ;  /* 0x000000133d2d7290 */ /* 0x000fe2000fffe0ff */
[----:B------:R-:W-:-:S11]  /*2660*/  UMOV UR11, UR31 ;  /* 0x0000001f000b7c82 */ /* 0x000fd60008000000 */
.L_x_29:
[----:B--2---:R-:W-:Y:S01]  /*2670*/  @!P2 MOV R3, 0x1800 ;  /* 0x000018000003a802 */ /* 0x004fe20000000f00 */
[----:B------:R-:W-:Y:S01]  /*2680*/  ULEA UR33, UR11, UR30, 0x3 ;  /* 0x0000001e0b217291 */ /* 0x000fe2000f8e18ff */
[----:B--23--:R-:W-:Y:S11]  /*2690*/  @P0 BRA `(.L_x_25) ;  /* 0x0000000000100947 */ /* 0x00cff60003800000 */
[----:B------:R-:W-:Y:S04]  /*26a0*/  MOV R4, UR29 ;  /* 0x0000001d00047c02 */ /* 0x000fe80008000f00 */
[----:B------:R-:W-:Y:S04]  /*26b0*/  SHF.L.U32 R4, R4, 0x1f, RZ ;  /* 0x0000001f04047819 */ /* 0x000fe800000006ff */
[----:B------:R-:W2:Y:S02]  /*26c0*/  SYNCS.PHASECHK.TRANS64.TRYWAIT P0, [UR33+0x110], R4 ;  /* 0x00011004ff0075a7 */ /* 0x000ea40008001121 */
[----:B--2---:R-:W-:Y:S05]  /*26d0*/  @!P0 BRA `(.L_x_26) ;  /* 0x0000006c00b48947 */ /* 0x004fea0003800000 */
.L_x_25:
[----:B------:R2:W-:Y:S01]  /*26e0*/  @!P2 SYNCS.ARRIVE.TRANS64 RZ, [UR33], R3 ;  /* 0x00000003ffffa9a7 */ /* 0x0005e20008000021 */
[----:B------:R-:W-:Y:S04]  /*26f0*/  BSSY.RECONVERGENT B0, `(.L_x_27) ;  /* 0x0000003000007945 */ /* 0x000fe80003800200 */
[----:B------:R-:W-:Y:S05]  /*2700*/  @P3 BRA `(.L_x_28) ;  /* 0x0000000000043947 */ /* 0x000fea0003800000 */
[----:B-1-34-:R-:W-:Y:S05]  /*2710*/  BPT.TRAP 0x1 ;  /* 0x000000040000795c */ /* 0x01afea0000300000 */
.L_x_28:
[----:B-1-34-:R-:W-:Y:S05]  /*2720*/  BSYNC.RECONVERGENT B0 ;  /* 0x0000000000007941 */ /* 0x01afea0003800200 */
.L_x_27:
        /* <DEDUP_REMOVED lines=10> */
[----:B------:R-:W-:Y:S01]  /*27d0*/  MOV R0, UR29 ;  /* 0x0000001d00007c02 */ /* 0x000fe20008000f00 */
[----:B------:R-:W-:Y:S02]  /*27e0*/  UIADD3 UR40, UP1, UPT, UR48, 0x80, URZ ;  /* 0x0000008030287890 */ /* 0x000fe4000ff3e0ff */
[----:B------:R-:W-:Y:S01]  /*27f0*/  ULEA UR28, UR43, UR44, 0x5 ;  /* 0x0000002c2b1c7291 */ /* 0x000fe2000f8e28ff */
[----:B------:R-:W-:Y:S01]  /*2800*/  SHF.L.U32 R0, R0, 0x1f, RZ ;  /* 0x0000001f00007819 */ /* 0x000fe200000006ff */
[----:B------:R-:W-:Y:S02]  /*2810*/  UIADD3.X UR41, UPT, UPT, URZ, UR49, URZ, UP1, !UPT ;  /* 0x00000031ff297290 */ /* 0x000fe40008ffe4ff */
[----:B------:R-:W-:Y:S01]  /*2820*/  UIADD3 UR32, UPT, UPT, UR32, 0x4600, URZ ;  /* 0x0000460020207890 */ /* 0x000fe2000fffe0ff */
[----:B------:R1:W3:Y:S01]  /*2830*/  SYNCS.PHASECHK.TRANS64.TRYWAIT P0, [UR8+0x110], R0 ;  /* 0x00011000ff0075a7 */ /* 0x0002e20008001108 */
[----:B------:R-:W-:Y:S02]  /*2840*/  UIMAD.WIDE.U32 UR8, UR35, UR27, URZ ;  /* 0x0000001b230872a5 */ /* 0x000fe4000f8e00ff */
[----:B------:R-:W-:Y:S02]  /*2850*/  ULEA UR28, UR38, UR28, 0xa ;  /* 0x0000001c261c7291 */ /* 0x000fe4000f8e50ff */
[----:B------:R-:W-:Y:S02]  /*2860*/  USHF.R.U32.HI UR9, URZ, UR26, UR9 ;  /* 0x0000001aff097299 */ /* 0x000fe40008011609 */
[----:B------:R-:W-:Y:S02]  /*2870*/  UIADD3 UR19, UPT, UPT, UR19, 0x1, URZ ;  /* 0x0000000113137890 */ /* 0x000fe4000fffe0ff */
[----:B------:R-:W-:Y:S02]  /*2880*/  USEL UR9, UR35, UR9, !UP0 ;  /* 0x0000000923097287 */ /* 0x000fe4000c000000 */
[----:B------:R-:W-:Y:S02]  /*2890*/  UISETP.NE.AND UP0, UPT, UR22, 0x1, UPT ;  /* 0x000000011600788c */ /* 0x000fe4000bf05270 */
[----:B------:R-:W-:Y:S02]  /*28a0*/  UIMAD.WIDE.U32 UR12, UR9, UR20, URZ ;  /* 0x00000014090c72a5 */ /* 0x000fe4000f8e00ff */
[----:B------:R-:W-:Y:S02]  /*28b0*/  ULEA UR12, UR11, UR30, 0xb ;  /* 0x0000001e0b0c7291 */ /* 0x000fe4000f8e58ff */
[----:B------:R-:W-:Y:S01]  /*28c0*/  USHF.R.U32.HI UR13, URZ, UR21, UR13 ;  /* 0x00000015ff0d7299 */ /* 0x000fe2000801160d */
[----:B------:R-:W-:Y:S01]  /*28d0*/  UMOV UR50, 0x0 ;  /* 0x0000000000327882 */ /* 0x000fe20000000000 */
[----:B------:R-:W-:Y:S02]  /*28e0*/  UMOV UR51, 0x10000000 ;  /* 0x1000000000337882 */ /* 0x000fe40000000000 */
[----:B------:R-:W-:Y:S02]  /*28f0*/  USEL UR13, UR9, UR13, !UP0 ;  /* 0x0000000d090d7287 */ /* 0x000fe4000c000000 */
[----:B------:R-:W-:Y:S02]  /*2900*/  UIADD3 UR36, UP0, UPT, UR48, 0x180, URZ ;  /* 0x0000018030247890 */ /* 0x000fe4000ff1e0ff */
[----:B------:R-:W-:Y:S02]  /*2910*/  UIMAD.WIDE.U32 UR14, UR13, UR25, URZ ;  /* 0x000000190d0e72a5 */ /* 0x000fe4000f8e00ff */
[----:B------:R-:W-:Y:S02]  /*2920*/  UIADD3.X UR37, UPT, UPT, URZ, UR49, URZ, UP0, !UPT ;  /* 0x00000031ff257290 */ /* 0x000fe400087fe4ff */
[----:B------:R-:W-:Y:S01]  /*2930*/  UISETP.NE.AND UP0, UPT, UR19, UR45, UPT ;  /* 0x0000002d1300728c */ /* 0x000fe2000bf05270 */
[----:B------:R-:W-:Y:S02]  /*2940*/  UMOV UR34, UR42 ;  /* 0x0000002a00227c82 */ /* 0x000fe40008000000 */
[----:B------:R-:W-:Y:S01]  /*2950*/  UMOV UR8, UR15 ;  /* 0x0000000f00087c82 */ /* 0x000fe20008000000 */
[----:B------:R-:W-:Y:S01]  /*2960*/  UTMALDG.2D [UR32], [UR40], desc[UR50] ;  /* 0x00003220280075b4 */ /* 0x000fe20008009000 */
[----:B------:R-:W-:Y:S02]  /*2970*/  USHF.R.U32.HI UR11, URZ, UR24, UR8 ;  /* 0x00000018ff0b7299 */ /* 0x000fe40008011608 */
[----:B------:R-:W-:Y:S02]  /*2980*/  UIADD3 UR8, UPT, UPT, UR12, 0x26600, URZ ;  /* 0x000266000c087890 */ /* 0x000fe4000fffe0ff */
[----:B------:R-:W-:Y:S02]  /*2990*/  USEL UR14, UR13, UR11, !UP2 ;  /* 0x0000000b0d0e7287 */ /* 0x000fe4000d000000 */
[----:B------:R-:W-:Y:S02]  /*29a0*/  UIADD3 UR12, UPT, UPT, -UR9, URZ, URZ ;  /* 0x000000ff090c7290 */ /* 0x000fe4000fffe1ff */
[----:B------:R-:W-:Y:S02]  /*29b0*/  UIADD3 UR11, UPT, UPT, -UR13, URZ, URZ ;  /* 0x000000ff0d0b7290 */ /* 0x000fe4000fffe1ff */
[----:B------:R-:W-:Y:S02]  /*29c0*/  UIADD3 UR15, UPT, UPT, -UR14, URZ, URZ ;  /* 0x000000ff0e0f7290 */ /* 0x000fe4000fffe1ff */
[----:B------:R-:W-:Y:S02]  /*29d0*/  UIMAD UR12, UR18, UR12, UR35 ;  /* 0x0000000c120c72a4 */ /* 0x000fe4000f8e0223 */
        /* <DEDUP_REMOVED lines=8> */
[----:B----4-:R-:W-:Y:S01]  /*2a60*/  UMOV UR11, UR31 ;  /* 0x0000001f000b7c82 */ /* 0x010fe20008000000 */
[----:B-1----:R-:W-:Y:S05]  /*2a70*/  BRA.U UP0, `(.L_x_29) ;  /* 0xfffffff900fc7547 */ /* 0x002fea000b83ffff */
.L_x_24:
[----:B--23--:R-:W-:Y:S01]  /*2a80*/  SHF.L.U32 R3, R2, 0x1f, RZ ;  /* 0x0000001f02037819 */ /* 0x00cfe200000006ff */
[----:B------:R-:W-:-:S03]  /*2a90*/  NOP ;  /* 0x0000000000007918 */ /* 0x000fc60000000000 */
[----:B------:R-:W2:Y:S02]  /*2aa0*/  SYNCS.PHASECHK.TRANS64.TRYWAIT P0, [UR30+0x240], R3 ;  /* 0x00024003ff0075a7 */ /* 0x000ea4000800111e */
[----:B--2---:R-:W-:Y:S05]  /*2ab0*/  @!P0 BRA `(.L_x_30) ;  /* 0x0000006800d48947 */ /* 0x004fea0003800000 */
.L_x_123:
[----:B------:R-:W2:Y:S01]  /*2ac0*/  LDS.128 R4, [UR30+0x280] ;  /* 0x0002801eff047984 */ /* 0x000ea20008000c00 */
[----:B------:R-:W-:Y:S02]  /*2ad0*/  UIADD3 UR4, UPT, UPT, UR30, 0x248, URZ ;  /* 0x000002481e047890 */ /* 0x000fe4000fffe0ff */
[----:B------:R-:W-:Y:S01]  /*2ae0*/  UISETP.GE.AND UP0, UPT, UR39, 0x1, UPT ;  /* 0x000000012700788c */ /* 0x000fe2000bf06270 */
[----:B------:R-:W-:Y:S01]  /*2af0*/  @!PT LDS RZ, [RZ] ;  /* 0x00000000fffff984 */ /* 0x000fe20000000800 */
[----:B------:R-:W-:Y:S01]  /*2b00*/  @!PT LDS RZ, [RZ] ;  /* 0x00000000fffff984 */ /* 0x000fe20000000800 */
[----:B------:R-:W-:Y:S01]  /*2b10*/  @!PT LDS RZ, [RZ] ;  /* 0x00000000fffff984 */ /* 0x000fe20000000800 */
[----:B------:R-:W-:Y:S01]  /*2b20*/  @!PT LDS RZ, [RZ] ;  /* 0x00000000fffff984 */ /* 0x000fe20000000800 */
[----:B------:R3:W-:Y:S06]  /*2b30*/  MEMBAR.ALL.CTA ;  /* 0x0000000000007992 */ /* 0x0007ec0000008000 */
[----:B---3--:R-:W3:Y:S01]  /*2b40*/  FENCE.VIEW.ASYNC.S ;  /* 0x00000000000073c6 */ /* 0x008ee20000000000 */
[----:B------:R-:W-:-:S09]  /*2b50*/  UPRMT UR4, URZ, 0x654, UR4 ;  /* 0x00000654ff047896 */ /* 0x000fd20008000004 */
[----:B---3--:R-:W-:Y:S01]  /*2b60*/  SYNCS.ARRIVE.TRANS64.RED.A1T0 RZ, [UR4], RZ ;  /* 0x000000ffffff79a7 */ /* 0x008fe20008100404 */
[----:B--2---:R-:W-:-:S13]  /*2b70*/  LOP3.LUT P0, RZ, R6, 0x1, RZ, 0xc0, !PT ;  /* 0x0000000106ff7812 */ /* 0x004fda000780c0ff */
[----:B------:R-:W-:Y:S01]  /*2b80*/  VOTEU.ANY UP1, P0 ;  /* 0x0000000000ff7886 */ /* 0x000fe20000020100 */
[----:B------:R-:W-:-:S13]  /*2b90*/  PLOP3.LUT P0, PT, PT, PT, UP1, 0x80, 0x8 ;  /* 0x000000000008781c */ /* 0x000fda0003f0f018 */
[----:B-1----:R-:W-:Y:S02]  /*2ba0*/  @P0 MOV R0, R4 ;  /* 0x0000000400000202 */ /* 0x002fe40000000f00 */
[----:B------:R-:W-:Y:S02]  /*2bb0*/  @P0 LOP3.LUT R4, R5, 0xffff, RZ, 0xc0, !PT ;  /* 0x0000ffff05040812 */ /* 0x000fe400078ec0ff */
[----:B------:R-:W-:Y:S02]  /*2bc0*/  @P0 R2UR UR6, R0 ;  /* 0x00000000000602ca */ /* 0x000fe400000e0000 */
[----:B------:R-:W-:-:S11]  /*2bd0*/  @P0 R2UR UR5, R4 ;  /* 0x00000000040502ca */ /* 0x000fd600000e0000 */
[----:B------:R-:W-:Y:S02]  /*2be0*/  @UP1 UMOV UR53, UR6 ;  /* 0x0000000600351c82 */ /* 0x000fe40008000000 */
[----:B------:R-:W-:Y:S01]  /*2bf0*/  @UP1 UMOV UR52, UR5 ;  /* 0x0000000500341c82 */ /* 0x000fe20008000000 */
[----:B------:R-:W-:Y:S05]  /*2c00*/  BRA.U !UP0, `(.L_x_31) ;  /* 0x0000000108d47547 */ /* 0x000fea000b800000 */
[----:B------:R-:W1:Y:S01]  /*2c10*/  LDCU.128 UR16, c[0x0][0xc10] ;  /* 0x00018200ff1077ac */ /* 0x000e620008000c00 */
[----:B------:R-:W2:Y:S01]  /*2c20*/  LDCU UR20, c[0x0][0xc20] ;  /* 0x00018400ff1477ac */ /* 0x000ea20008000800 */
[----:B------:R-:W3:Y:S01]  /*2c30*/  LDCU UR13, c[0x0][0xc0c] ;  /* 0x00018180ff0d77ac */ /* 0x000ee20008000800 */
[----:B------:R-:W4:Y:S01]  /*2c40*/  LDCU.64 UR14, c[0x0][0xc28] ;  /* 0x00018500ff0e77ac */ /* 0x000f220008000a00 */
[----:B------:R-:W-:Y:S02]  /*2c50*/  UISETP.NE.AND UP3, UPT, UR39, 0x1, UPT ;  /* 0x000000012700788c */ /* 0x000fe4000bf65270 */
[----:B-1----:R-:W-:Y:S02]  /*2c60*/  UIMAD.WIDE.U32 UR4, UR57, UR19, URZ ;  /* 0x00000013390472a5 */ /* 0x002fe4000f8e00ff */
[----:B------:R-:W-:Y:S02]  /*2c70*/  UIMAD.WIDE.U32 UR6, UR58, UR16, URZ ;  /* 0x000000103a0672a5 */ /* 0x000fe4000f8e00ff */
[----:B------:R-:W-:-:S02]  /*2c80*/  UISETP.NE.AND UP0, UPT, UR18, 0x1, UPT ;  /* 0x000000011200788c */ /* 0x000fc4000bf05270 */
[----:B------:R-:W-:Y:S01]  /*2c90*/  UIMAD.WIDE.U32 UR10, UR52, UR19, URZ ;  /* 0x00000013340a72a5 */ /* 0x000fe2000f8e00ff */
[----:B------:R-:W-:Y:S01]  /*2ca0*/  UMOV UR4, UR5 ;  /* 0x0000000500047c82 */ /* 0x000fe20008000000 */
[----:B---3--:R-:W-:Y:S02]  /*2cb0*/  UISETP.NE.AND UP2, UPT, UR13, 0x1, UPT ;  /* 0x000000010d00788c */ /* 0x008fe4000bf45270 */
[----:B--2---:R-:W-:Y:S02]  /*2cc0*/  USHF.R.U32.HI UR5, URZ, UR20, UR4 ;  /* 0x00000014ff057299 */ /* 0x004fe40008011604 */
[----:B------:R-:W-:Y:S01]  /*2cd0*/  UIMAD.WIDE.U32 UR8, UR53, UR16, URZ ;  /* 0x00000010350872a5 */ /* 0x000fe2000f8e00ff */
[----:B------:R-:W-:Y:S01]  /*2ce0*/  UMOV UR4, UR7 ;  /* 0x0000000700047c82 */ /* 0x000fe20008000000 */
[----:B------:R-:W-:Y:S02]  /*2cf0*/  USEL UR5, UR57, UR5, !UP0 ;  /* 0x0000000539057287 */ /* 0x000fe4000c000000 */
[----:B------:R-:W-:-:S02]  /*2d00*/  USHF.R.U32.HI UR4, URZ, UR17, UR4 ;  /* 0x00000011ff047299 */ /* 0x000fc40008011604 */
[----:B----4-:R-:W-:Y:S02]  /*2d10*/  UIMAD.WIDE.U32 UR6, UR5, UR14, URZ ;  /* 0x0000000e050672a5 */ /* 0x010fe4000f8e00ff */
[----:B------:R-:W-:Y:S01]  /*2d20*/  USEL UR12, UR58, UR4, !UP2 ;  /* 0x000000043a0c7287 */ /* 0x000fe2000d000000 */
[----:B------:R-:W-:Y:S02]  /*2d30*/  UMOV UR8, UR9 ;  /* 0x0000000900087c82 */ /* 0x000fe40008000000 */
[----:B------:R-:W-:Y:S01]  /*2d40*/  UMOV UR4, UR11 ;  /* 0x0000000b00047c82 */ /* 0x000fe20008000000 */
[----:B------:R-:W-:Y:S01]  /*2d50*/  UIMAD.WIDE.U32 UR10, UR12, UR14, URZ ;  /* 0x0000000e0c0a72a5 */ /* 0x000fe2000f8e00ff */
[----:B------:R-:W-:Y:S01]  /*2d60*/  UMOV UR6, UR7 ;  /* 0x0000000700067c82 */ /* 0x000fe20008000000 */
[----:B------:R-:W-:Y:S02]  /*2d70*/  USHF.R.U32.HI UR4, URZ, UR20, UR4 ;  /* 0x00000014ff047299 */ /* 0x000fe40008011604 */
[----:B------:R-:W-:-:S02]  /*2d80*/  @UP3 USHF.R.U32.HI UR5, URZ, UR15, UR6 ;  /* 0x0000000fff053299 */ /* 0x000fc40008011606 */
[----:B------:R-:W-:Y:S01]  /*2d90*/  USHF.R.U32.HI UR17, URZ, UR17, UR8 ;  /* 0x00000011ff117299 */ /* 0x000fe20008011608 */
[----:B------:R-:W-:Y:S01]  /*2da0*/  UMOV UR6, UR11 ;  /* 0x0000000b00067c82 */ /* 0x000fe20008000000 */
[----:B------:R-:W-:Y:S02]  /*2db0*/  USEL UR4, UR52, UR4, !UP0 ;  /* 0x0000000434047287 */ /* 0x000fe4000c000000 */
[----:B------:R-:W-:Y:S02]  /*2dc0*/  @UP3 USHF.R.U32.HI UR12, URZ, UR15, UR6 ;  /* 0x0000000fff0c3299 */ /* 0x000fe40008011606 */
[----:B------:R-:W-:Y:S02]  /*2dd0*/  UIMAD UR6, UR39, UR5, URZ ;  /* 0x00000005270672a4 */ /* 0x000fe4000f8e02ff */
[----:B------:R-:W-:Y:S02]  /*2de0*/  USEL UR5, UR53, UR17, !UP2 ;  /* 0x0000001135057287 */ /* 0x000fe4000d000000 */
[----:B------:R-:W-:-:S02]  /*2df0*/  UIMAD UR8, UR39, UR12, URZ ;  /* 0x0000000c270872a4 */ /* 0x000fc4000f8e02ff */
[----:B------:R-:W-:Y:S02]  /*2e00*/  UISETP.GE.AND UP0, UPT, UR4, UR6, UPT ;  /* 0x000000060400728c */ /* 0x000fe4000bf06270 */
[----:B------:R-:W-:Y:S02]  /*2e10*/  UIMAD.WIDE.U32 UR6, UR4, UR14, URZ ;  /* 0x0000000e040672a5 */ /* 0x000fe4000f8e00ff */
[----:B------:R-:W-:Y:S02]  /*2e20*/  UISETP.GE.OR UP0, UPT, UR5, UR8, UP0 ;  /* 0x000000080500728c */ /* 0x000fe40008706670 */
[----:B------:R-:W-:Y:S02]  /*2e30*/  UIMAD.WIDE.U32 UR8, UR5, UR14, URZ ;  /* 0x0000000e050872a5 */ /* 0x000fe4000f8e00ff */
[----:B------:R-:W-:Y:S01]  /*2e40*/  UIADD3 UR10, UPT, UPT, -UR4, URZ, URZ ;  /* 0x000000ff040a7290 */ /* 0x000fe2000fffe1ff */
[----:B------:R-:W-:Y:S02]  /*2e50*/  UMOV UR6, UR7 ;  /* 0x0000000700067c82 */ /* 0x000fe40008000000 */
[----:B------:R-:W-:-:S02]  /*2e60*/  USHF.R.U32.HI UR6, URZ, UR15, UR6 ;  /* 0x0000000fff067299 */ /* 0x000fc40008011606 */
[----:B------:R-:W-:Y:S02]  /*2e70*/  UIMAD UR10, UR18, UR10, UR52 ;  /* 0x0000000a120a72a4 */ /* 0x000fe4000f8e0234 */
[----:B------:R-:W-:Y:S01]  /*2e80*/  USEL UR6, UR4, UR6, !UP3 ;  /* 0x0000000604067287 */ /* 0x000fe2000d800000 */
[----:B------:R-:W-:Y:S01]  /*2e90*/  @!UP0 UMOV UR7, UR9 ;  /* 0x0000000900078c82 */ /* 0x000fe20008000000 */
[----:B------:R-:W-:Y:S02]  /*2ea0*/  UIADD3 UR9, UPT, UPT, -UR5, URZ, URZ ;  /* 0x000000ff05097290 */ /* 0x000fe4000fffe1ff */
[----:B------:R-:W-:Y:S02]  /*2eb0*/  @!UP0 USHF.R.U32.HI UR7, URZ, UR15, UR7 ;  /* 0x0000000fff078299 */ /* 0x000fe40008011607 */
[----:B------:R-:W-:Y:S02]  /*2ec0*/  UIADD3 UR8, UPT, UPT, -UR6, URZ, URZ ;  /* 0x000000ff06087290 */ /* 0x000fe4000fffe1ff */
[----:B------:R-:W-:-:S02]  /*2ed0*/  @!UP0 USEL UR7, UR5, UR7, !UP3 ;  /* 0x0000000705078287 */ /* 0x000fc4000d800000 */
[----:B------:R-:W-:Y:S02]  /*2ee0*/  UIMAD UR8, UR39, UR8, UR4 ;  /* 0x00000008270872a4 */ /* 0x000fe4000f8e0204 */
[----:B------:R-:W-:Y:S02]  /*2ef0*/  @!UP0 UIADD3 UR6, UPT, UPT, UR6, -UR7, URZ ;  /* 0x8000000706068290 */ /* 0x000fe4000fffe0ff */
[----:B------:R-:W-:Y:S02]  /*2f00*/  @!UP0 UIMAD UR7, UR8, UR12, UR7 ;  /* 0x0000000c080782a4 */ /* 0x000fe4000f8e0207 */
[----:B------:R-:W-:Y:S02]  /*2f10*/  @!UP0 UIMAD UR4, UR39, UR6, UR5 ;  /* 0x00000006270482a4 */ /* 0x000fe4000f8e0205 */
[----:B------:R-:W-:Y:S02]  /*2f20*/  UIMAD UR6, UR13, UR9, UR53 ;  /* 0x000000090d0672a4 */ /* 0x000fe4000f8e0235 */
[----:B------:R-:W-:Y:S01]  /*2f30*/  UIMAD UR52, UR4, UR18, UR10 ;  /* 0x00000012043472a4 */ /* 0x000fe2000f8e020a */
[----:B------:R-:W-:-:S02]  /*2f40*/  @!UP0 UMOV UR5, UR7 ;  /* 0x0000000700058c82 */ /* 0x000fc40008000000 */
[----:B------:R-:W-:-:S12]  /*2f50*/  UIMAD UR53, UR5, UR13, UR6 ;  /* 0x0000000d053572a4 */ /* 0x000fd8000f8e0206 */
.L_x_31:
        /* <DEDUP_REMOVED lines=20> */
.L_x_32:
[----:B------:R-:W-:Y:S02]  /*30a0*/  R2UR UR5, R132 ;  /* 0x00000000840572ca */ /* 0x000fe400000e0000 */
[----:B------:R-:W-:Y:S02]  /*30b0*/  R2UR UR4, R131 ;  /* 0x00000000830472ca */ /* 0x000fe400000e0000 */
[----:B------:R-:W-:Y:S02]  /*30c0*/  PLOP3.LUT P1, PT, PT, PT, PT, 0x80, 0x8 ;  /* 0x000000000008781c */ /* 0x000fe40003f2f070 */
[----:B------:R-:W-:-:S07]  /*30d0*/  LOP3.LUT R2, R2, 0x1, RZ, 0x3c, !PT ;  /* 0x0000000102027812 */ /* 0x000fce00078e3cff */
[----:B------:R-:W-:Y:S02]  /*30e0*/  UIADD3 UR47, UPT, UPT, UR53, UR5, URZ ;  /* 0x00000005352f7290 */ /* 0x000fe4000fffe0ff */
[----:B------:R-:W-:Y:S01]  /*30f0*/  UIADD3 UR44, UPT, UPT, UR52, UR4, URZ ;  /* 0x00000004342c7290 */ /* 0x000fe2000fffe0ff */
[----:B------:R-:W-:Y:S11]  /*3100*/  BRA.U UP1, `(.L_x_33) ;  /* 0xffffffe501c47547 */ /* 0x000ff6000b83ffff */
[----:B------:R-:W-:Y:S01]  /*3110*/  UIADD3 UR30, UPT, UPT, UR30, 0x110, URZ ;  /* 0x000001101e1e7890 */ /* 0x000fe2000fffe0ff */
[----:B------:R-:W-:-:S03]  /*3120*/  MOV R2, UR29 ;  /* 0x0000001d00027c02 */ /* 0x000fc60008000f00 */
[----:B------:R-:W-:Y:S01]  /*3130*/  ULEA UR4, UR31, UR30, 0x3 ;  /* 0x0000001e1f047291 */ /* 0x000fe2000f8e18ff */
[----:B------:R-:W-:-:S08]  /*3140*/  SHF.L.U32 R2, R2, 0x1f, RZ ;  /* 0x0000001f02027819 */ /* 0x000fd000000006ff */
[----:B------:R-:W1:Y:S02]  /*3150*/  SYNCS.PHASECHK.TRANS64.TRYWAIT P0, [UR4], R2 ;  /* 0x00000002ff0075a7 */ /* 0x000e640008001104 */
[----:B-1----:R-:W-:Y:S05]  /*3160*/  @!P0 BRA `(.L_x_34) ;  /* 0x0000006400408947 */ /* 0x002fea0003800000 */
.L_x_125:
[----:B------:R-:W-:-:S04]  /*3170*/  UIADD3 UR4, UPT, UPT, UR31, 0x1, URZ ;  /* 0x000000011f047890 */ /* 0x000fc8000fffe0ff */
[----:B------:R-:W-:-:S04]  /*3180*/  UISETP.NE.AND UP0, UPT, UR4, 0x22, UPT ;  /* 0x000000220400788c */ /* 0x000fc8000bf05270 */
[----:B------:R-:W-:Y:S02]  /*3190*/  USEL UR5, URZ, 0x1, UP0 ;  /* 0x00000001ff057887 */ /* 0x000fe40008000000 */
[----:B------:R-:W-:Y:S02]  /*31a0*/  USEL UR4, UR4, URZ, UP0 ;  /* 0x000000ff04047287 */ /* 0x000fe40008000000 */
[----:B------:R-:W-:Y:S02]  /*31b0*/  ULOP3.LUT UR6, UR29, UR5, URZ, 0x3c, !UPT ;  /* 0x000000051d067292 */ /* 0x000fe4000f8e3cff */
[----:B------:R-:W-:-:S04]  /*31c0*/  ULEA UR5, UR4, UR30, 0x3 ;  /* 0x0000001e04057291 */ /* 0x000fc8000f8e18ff */
[----:B-1----:R-:W-:-:S04]  /*31d0*/  MOV R2, UR6 ;  /* 0x0000000600027c02 */ /* 0x002fc80008000f00 */
[----:B------:R-:W-:-:S04]  /*31e0*/  SHF.L.U32 R2, R2, 0x1f, RZ ;  /* 0x0000001f02027819 */ /* 0x000fc800000006ff */
[----:B------:R-:W1:Y:S02]  /*31f0*/  SYNCS.PHASECHK.TRANS64.TRYWAIT P0, [UR5], R2 ;  /* 0x00000002ff0075a7 */ /* 0x000e640008001105 */
[----:B-1----:R-:W-:Y:S05]  /*3200*/  @!P0 BRA `(.L_x_35) ;  /* 0x0000006400308947 */ /* 0x002fea0003800000 */
.L_x_127:
        /* <DEDUP_REMOVED lines=10> */
.L_x_129:
        /* <DEDUP_REMOVED lines=10> */
.L_x_131:
        /* <DEDUP_REMOVED lines=10> */
.L_x_133:
        /* <DEDUP_REMOVED lines=10> */
.L_x_135:
        /* <DEDUP_REMOVED lines=10> */
.L_x_137:
        /* <DEDUP_REMOVED lines=10> */
.L_x_139:
        /* <DEDUP_REMOVED lines=10> */
.L_x_141:
        /* <DEDUP_REMOVED lines=10> */
.L_x_143:
        /* <DEDUP_REMOVED lines=10> */
.L_x_145:
        /* <DEDUP_REMOVED lines=10> */
.L_x_147:
        /* <DEDUP_REMOVED lines=10> */
.L_x_149:
        /* <DEDUP_REMOVED lines=10> */
.L_x_151:
        /* <DEDUP_REMOVED lines=10> */
.L_x_153:
        /* <DEDUP_REMOVED lines=10> */
.L_x_155:
        /* <DEDUP_REMOVED lines=10> */
.L_x_157:
        /* <DEDUP_REMOVED lines=10> */
.L_x_159:
        /* <DEDUP_REMOVED lines=10> */
.L_x_161:
        /* <DEDUP_REMOVED lines=10> */
.L_x_163:
        /* <DEDUP_REMOVED lines=10> */
.L_x_165:
        /* <DEDUP_REMOVED lines=10> */
.L_x_167:
        /* <DEDUP_REMOVED lines=10> */
.L_x_169:
        /* <DEDUP_REMOVED lines=10> */
.L_x_171:
        /* <DEDUP_REMOVED lines=10> */
.L_x_173:
        /* <DEDUP_REMOVED lines=10> */
.L_x_175:
        /* <DEDUP_REMOVED lines=10> */
.L_x_177:
        /* <DEDUP_REMOVED lines=10> */
.L_x_179:
        /* <DEDUP_REMOVED lines=10> */
.L_x_181:
        /* <DEDUP_REMOVED lines=10> */
.L_x_183:
        /* <DEDUP_REMOVED lines=10> */
.L_x_185:
        /* <DEDUP_REMOVED lines=10> */
.L_x_187:
        /* <DEDUP_REMOVED lines=10> */
.L_x_189:
[----:B------:R-:W-:-:S04]  /*4570*/  UIADD3 UR4, UPT, UPT, UR4, 0x1, URZ ;  /* 0x0000000104047890 */ /* 0x000fc8000fffe0ff */
[----:B------:R-:W-:-:S04]  /*4580*/  UISETP.NE.AND UP0, UPT, UR4, 0x22, UPT ;  /* 0x000000220400788c */ /* 0x000fc8000bf05270 */
[----:B------:R-:W-:Y:S02]  /*4590*/  USEL UR5, URZ, 0x1, UP0 ;  /* 0x00000001ff057887 */ /* 0x000fe40008000000 */
[----:B------:R-:W-:Y:S02]  /*45a0*/  USEL UR4, UR4, URZ, UP0 ;  /* 0x000000ff04047287 */ /* 0x000fe40008000000 */
[----:B------:R-:W-:Y:S02]  /*45b0*/  ULOP3.LUT UR5, UR6, UR5, URZ, 0x3c, !UPT ;  /* 0x0000000506057292 */ /* 0x000fe4000f8e3cff */
[----:B------:R-:W-:-:S04]  /*45c0*/  ULEA UR4, UR4, UR30, 0x3 ;  /* 0x0000001e04047291 */ /* 0x000fc8000f8e18ff */
[----:B-1----:R-:W-:Y:S02]  /*45d0*/  IMAD.U32 R2, RZ, RZ, UR5 ;  /* 0x00000005ff027e24 */ /* 0x002fe4000f8e00ff */
[----:B------:R-:W-:-:S03]  /*45e0*/  MOV R0, UR4 ;  /* 0x0000000400007c02 */ /* 0x000fc60008000f00 */
[----:B------:R-:W-:-:S07]  /*45f0*/  SHF.L.U32 R2, R2, 0x1f, RZ ;  /* 0x0000001f02027819 */ /* 0x000fce00000006ff */
.L_x_67:
[----:B-1----:R1:W2:Y:S02]  /*4600*/  SYNCS.PHASECHK.TRANS64.TRYWAIT P0, [R0+URZ], R2 ;  /* 0x00000002000075a7 */ /* 0x0022a400080011ff */
[----:B--2---:R-:W-:Y:S05]  /*4610*/  @!P0 NANOSLEEP.SYNCS 0x989680 ;  /* 0x009896800000895d */ /* 0x004fea0003900000 */
[----:B------:R-:W2:Y:S02]  /*4620*/  @!P0 SYNCS.PHASECHK.TRANS64 P0, [R0+URZ], R2 ;  /* 0x00000002000085a7 */ /* 0x000ea400080010ff */
[----:B--2---:R-:W-:Y:S05]  /*4630*/  @P0 EXIT ;  /* 0x000000000000094d */ /* 0x004fea0003800000 */
[----:B------:R-:W-:Y:S05]  /*4640*/  BRA `(.L_x_67) ;  /* 0xfffffffc00ec7947 */ /* 0x000fea000383ffff */
.L_x_17:
[----:B------:R-:W2:Y:S02]  /*4650*/  S2UR UR4, SR_CgaCtaId ;  /* 0x00000000000479c3 */ /* 0x000ea40000008800 */
[----:B--2---:R-:W-:-:S04]  /*4660*/  UISETP.NE.AND UP0, UPT, UR4, URZ, UPT ;  /* 0x000000ff0400728c */ /* 0x004fc8000bf05270 */
[----:B------:R-:W-:-:S09]  /*4670*/  UISETP.NE.OR UP0, UPT, UR15, 0x1, UP0 ;  /* 0x000000010f00788c */ /* 0x000fd20008705670 */
[----:B------:R-:W-:Y:S05]  /*4680*/  BRA.U UP0, `(.L_x_68) ;  /* 0x0000000100b47547 */ /* 0x000fea000b800000 */
[----:B------:R-:W2:Y:S01]  /*4690*/  S2UR UR5, SR_CgaCtaId ;  /* 0x00000000000579c3 */ /* 0x000ea20000008800 */
[----:B------:R-:W-:Y:S01]  /*46a0*/  UMOV UR4, 0x400 ;  /* 0x0000040000047882 */ /* 0x000fe20000000000 */
[----:B------:R-:W-:Y:S01]  /*46b0*/  HFMA2 R3, -RZ, RZ, 0, 5.9604644775390625e-08 ;  /* 0x00000001ff037431 */ /* 0x000fe200000001ff */
[----:B------:R-:W-:Y:S01]  /*46c0*/  ISETP.NE.AND P0, PT, R0, RZ, PT ;  /* 0x000000ff0000720c */ /* 0x000fe20003f05270 */
[----:B------:R-:W-:Y:S01]  /*46d0*/  IMAD.MOV.U32 R8, RZ, RZ, RZ ;  /* 0x000000ffff087224 */ /* 0x000fe200078e00ff */
[----:B--2---:R-:W-:-:S04]  /*46e0*/  ULEA UR4, UR5, UR4, 0x18 ;  /* 0x0000000405047291 */ /* 0x004fc8000f8ec0ff */
[----:B------:R-:W-:Y:S02]  /*46f0*/  UIADD3 UR5, UPT, UPT, UR4, 0x248, URZ ;  /* 0x0000024804057890 */ /* 0x000fe4000fffe0ff */
[----:B------:R-:W-:Y:S02]  /*4700*/  UIADD3 UR8, UPT, UPT, UR4, 0x240, URZ ;  /* 0x0000024004087890 */ /* 0x000fe4000fffe0ff */
[----:B------:R-:W-:-:S12]  /*4710*/  UPRMT UR5, URZ, 0x654, UR5 ;  /* 0x00000654ff057896 */ /* 0x000fd80008000005 */
.L_x_71:
[----:B------:R-:W-:Y:S01]  /*4720*/  SHF.L.U32 R6, R3, 0x1f, RZ ;  /* 0x0000001f03067819 */ /* 0x000fe200000006ff */
[----:B------:R-:W-:Y:S02]  /*4730*/  IMAD.U32 R4, RZ, RZ, UR8 ;  /* 0x00000008ff047e24 */ /* 0x000fe4000f8e00ff */
[----:B------:R-:W-:Y:S01]  /*4740*/  @!P0 IMAD.MOV.U32 R5, RZ, RZ, 0x10 ;  /* 0x00000010ff058424 */ /* 0x000fe200078e00ff */
[----:B------:R-:W2:Y:S02]  /*4750*/  SYNCS.PHASECHK.TRANS64.TRYWAIT P1, [UR4+0x248], R6 ;  /* 0x00024806ff0075a7 */ /* 0x000ea40008021104 */
[----:B------:R-:W-:-:S04]  /*4760*/  PRMT R4, R0, 0x654, R4 ;  /* 0x0000065400047816 */ /* 0x000fc80000000004 */
[----:B------:R-:W-:Y:S01]  /*4770*/  SEL R2, R4, R2, !P0 ;  /* 0x0000000204027207 */ /* 0x000fe20004000000 */
[----:B--2---:R-:W-:Y:S06]  /*4780*/  @!P1 BRA `(.L_x_69) ;  /* 0x0000005800d09947 */ /* 0x004fec0003800000 */
.L_x_191:
[----:B------:R-:W-:Y:S01]  /*4790*/  UIADD3 UR6, UPT, UPT, UR4, 0x280, URZ ;  /* 0x0000028004067890 */ /* 0x000fe2000fffe0ff */
[----:B------:R3:W-:Y:S01]  /*47a0*/  @!P0 SYNCS.ARRIVE.TRANS64.RED RZ, [R2+URZ], R5 ;  /* 0x0000000502ff89a7 */ /* 0x0007e200080004ff */
[----:B------:R-:W-:Y:S01]  /*47b0*/  UIADD3 UR7, UPT, UPT, UR4, 0x240, URZ ;  /* 0x0000024004077890 */ /* 0x000fe2000fffe0ff */
[----:B------:R-:W-:-:S08]  /*47c0*/  LOP3.LUT R3, R3, 0x1, RZ, 0x3c, !PT ;  /* 0x0000000103037812 */ /* 0x000fd000078e3cff */
[----:B------:R-:W-:Y:S06]  /*47d0*/  UGETNEXTWORKID.BROADCAST [UR6], [UR7] ;  /* 0x00000000060073ca */ /* 0x000fec0008000100 */
[----:B---3--:R-:W-:-:S04]  /*47e0*/  SHF.L.U32 R5, R8, 0x1f, RZ ;  /* 0x0000001f08057819 */ /* 0x008fc800000006ff */
[----:B------:R-:W3:Y:S02]  /*47f0*/  SYNCS.PHASECHK.TRANS64.TRYWAIT P1, [UR4+0x240], R5 ;  /* 0x00024005ff0075a7 */ /* 0x000ee40008021104 */
[----:B---3--:R-:W-:Y:S05]  /*4800*/  @!P1 BRA `(.L_x_70) ;  /* 0x0000005800c89947 */ /* 0x008fea0003800000 */
.L_x_193:
[----:B--2---:R-:W2:Y:S01]  /*4810*/  LDS.128 R4, [UR4+0x280] ;  /* 0x00028004ff047984 */ /* 0x004ea20008000c00 */
[----:B------:R-:W-:Y:S01]  /*4820*/  LOP3.LUT R8, R8, 0x1, RZ, 0x3c, !PT ;  /* 0x0000000108087812 */ /* 0x000fe200078e3cff */
[----:B------:R-:W-:Y:S01]  /*4830*/  @!PT LDS RZ, [RZ] ;  /* 0x00000000fffff984 */ /* 0x000fe20000000800 */
[----:B------:R-:W-:Y:S01]  /*4840*/  @!PT LDS RZ, [RZ] ;  /* 0x00000000fffff984 */ /* 0x000fe20000000800 */
[----:B------:R-:W-:Y:S01]  /*4850*/  @!PT LDS RZ, [RZ] ;  /* 0x00000000fffff984 */ /* 0x000fe20000000800 */
[----:B------:R-:W-:Y:S01]  /*4860*/  @!PT LDS RZ, [RZ] ;  /* 0x00000000fffff984 */ /* 0x000fe20000000800 */
[----:B------:R3:W-:Y:S06]  /*4870*/  MEMBAR.ALL.CTA ;  /* 0x0000000000007992 */ /* 0x0007ec0000008000 */
[----:B---3--:R-:W3:Y:S02]  /*4880*/  FENCE.VIEW.ASYNC.S ;  /* 0x00000000000073c6 */ /* 0x008ee40000000000 */
[----:B---3--:R-:W-:Y:S01]  /*4890*/  SYNCS.ARRIVE.TRANS64.RED.A1T0 RZ, [UR5], RZ ;  /* 0x000000ffffff79a7 */ /* 0x008fe20008100405 */
[----:B--2---:R-:W-:-:S13]  /*48a0*/  LOP3.LUT P1, RZ, R6, 0x1, RZ, 0xc0, !PT ;  /* 0x0000000106ff7812 */ /* 0x004fda000782c0ff */
[----:B------:R-:W-:Y:S05]  /*48b0*/  @P1 BRA `(.L_x_71) ;  /* 0xfffffffc00981947 */ /* 0x000fea000383ffff */
[----:B------:R-:W-:-:S04]  /*48c0*/  SHF.L.U32 R0, R3, 0x1f, RZ ;  /* 0x0000001f03007819 */ /* 0x000fc800000006ff */
[----:B------:R-:W2:Y:S02]  /*48d0*/  SYNCS.PHASECHK.TRANS64 P0, [UR4+0x248], R0 ;  /* 0x00024800ff0075a7 */ /* 0x000ea40008001004 */
[----:B-12---:R-:W-:Y:S05]  /*48e0*/  @P0 EXIT ;  /* 0x000000000000094d */ /* 0x006fea0003800000 */
[----:B------:R-:W-:-:S07]  /*48f0*/  MOV R0, UR4 ;  /* 0x0000000400007c02 */ /* 0x000fce0008000f00 */
.L_x_72:
[----:B-1----:R-:W-:-:S04]  /*4900*/  SHF.L.U32 R2, R3, 0x1f, RZ ;  /* 0x0000001f03027819 */ /* 0x002fc800000006ff */
[----:B------:R1:W2:Y:S03]  /*4910*/  SYNCS.PHASECHK.TRANS64.TRYWAIT P0, [R0+URZ+0x248], R2 ;  /* 0x00024802000075a7 */ /* 0x0002a600080011ff */
[----:B--2---:R-:W-:Y:S05]  /*4920*/  @!P0 NANOSLEEP.SYNCS 0x989680 ;  /* 0x009896800000895d */ /* 0x004fea0003900000 */
[----:B------:R-:W2:Y:S02]  /*4930*/  @!P0 SYNCS.PHASECHK.TRANS64 P0, [R0+URZ+0x248], R2 ;  /* 0x00024802000085a7 */ /* 0x000ea400080010ff */
[----:B--2---:R-:W-:Y:S05]  /*4940*/  @P0 EXIT ;  /* 0x000000000000094d */ /* 0x004fea0003800000 */
[----:B------:R-:W-:Y:S05]  /*4950*/  BRA `(.L_x_72) ;  /* 0xfffffffc00e87947 */ /* 0x000fea000383ffff */
.L_x_68:
[----:B------:R-:W-:-:S09]  /*4960*/  UISETP.NE.AND UP0, UPT, UR15, URZ, UPT ;  /* 0x000000ff0f00728c */ /* 0x000fd2000bf05270 */
[----:B------:R-:W-:Y:S05]  /*4970*/  BRA.U UP0, `(.L_x_73) ;  /* 0x0000000d001c7547 */ /* 0x000fea000b800000 */
[----:B------:R-:W2:Y:S01]  /*4980*/  S2UR UR7, SR_CgaCtaId ;  /* 0x00000000000779c3 */ /* 0x000ea20000008800 */
[----:B------:R-:W-:Y:S01]  /*4990*/  UMOV UR4, 0x40 ;  /* 0x0000004000047882 */ /* 0x000fe20000000000 */
[----:B------:R-:W-:Y:S01]  /*49a0*/  NOP ;  /* 0x0000000000007918 */ /* 0x000fe20000000000 */
[----:B------:R-:W-:Y:S01]  /*49b0*/  UMOV UR6, 0x400 ;  /* 0x0000040000067882 */ /* 0x000fe20000000000 */
[----:B--2---:R-:W-:Y:S02]  /*49c0*/  ULEA UR5, UR7, UR4, 0x18 ;  /* 0x0000000407057291 */ /* 0x004fe4000f8ec0ff */
[----:B------:R-:W-:-:S07]  /*49d0*/  ULEA UR6, UR7, UR6, 0x18 ;  /* 0x0000000607067291 */ /* 0x000fce000f8ec0ff */
[----:B------:R-:W2:Y:S02]  /*49e0*/  LDS.U8 R0, [UR5+0x1c] ;  /* 0x00001c05ff007984 */ /* 0x000ea40008000000 */
[----:B--2---:R-:W-:-:S13]  /*49f0*/  ISETP.NE.AND P0, PT, R0, RZ, PT ;  /* 0x000000ff0000720c */ /* 0x004fda0003f05270 */
[----:B------:R-:W-:Y:S05]  /*4a00*/  @P0 BRA `(.L_x_74) ;  /* 0x0000000000580947 */ /* 0x000fea0003800000 */
[----:B------:R-:W-:-:S13]  /*4a10*/  ELECT P0, URZ, PT ;  /* 0x0000000000ff782f */ /* 0x000fda0003800000 */
[----:B------:R-:W-:Y:S05]  /*4a20*/  @!P0 BRA `(.L_x_75) ;  /* 0x0000000000608947 */ /* 0x000fea0003800000 */
[----:B------:R-:W-:Y:S01]  /*4a30*/  UMOV UR4, 0x10 ;  /* 0x0000001000047882 */ /* 0x000fe20000000000 */
[----:B------:R-:W-:Y:S01]  /*4a40*/  HFMA2 R0, -RZ, RZ, 0, 5.9604644775390625e-08 ;  /* 0x00000001ff007431 */ /* 0x000fe200000001ff */
[----:B------:R-:W-:-:S03]  /*4a50*/  MOV R2, 0xffff ;  /* 0x0000ffff00027802 */ /* 0x000fc60000000f00 */
[----:B------:R-:W-:Y:S04]  /*4a60*/  DEPBAR.LE SB2, 0x36 ;  /* 0x0000ad800000791a */ /* 0x000fe80000000000 */
[----:B------:R-:W2:Y:S02]  /*4a70*/  UTCATOMSWS.FIND_AND_SET.ALIGN UP0, UR4, UR4 ;  /* 0x00000004000475e3 */ /* 0x000ea40008000800 */
[----:B--2---:R-:W-:Y:S01]  /*4a80*/  MOV R3, UR4 ;  /* 0x0000000400037c02 */ /* 0x004fe20008000f00 */
[----:B------:R-:W-:Y:S06]  /*4a90*/  BRA.U UP0, `(.L_x_76) ;  /* 0x0000000100187547 */ /* 0x000fec000b800000 */
.L_x_77:
[----:B------:R-:W-:Y:S05]  /*4aa0*/  NANOSLEEP 0x64 ;  /* 0x000000640000795d */ /* 0x000fea0003800000 */
[----:B------:R-:W-:-:S05]  /*4ab0*/  UMOV UR4, 0x10 ;  /* 0x0000001000047882 */ /* 0x000fca0000000000 */
[----:B------:R-:W-:Y:S04]  /*4ac0*/  DEPBAR.LE SB2, 0x36 ;  /* 0x0000ad800000791a */ /* 0x000fe80000000000 */
[----:B------:R-:W2:Y:S02]  /*4ad0*/  UTCATOMSWS.FIND_AND_SET.ALIGN UP0, UR4, UR4 ;  /* 0x00000004000475e3 */ /* 0x000ea40008000800 */
[----:B--2---:R-:W-:Y:S01]  /*4ae0*/  MOV R3, UR4 ;  /* 0x0000000400037c02 */ /* 0x004fe20008000f00 */
[----:B------:R-:W-:Y:S05]  /*4af0*/  BRA.U !UP0, `(.L_x_77) ;  /* 0xfffffffd08e87547 */ /* 0x000fea000b83ffff */
.L_x_76:
[-C--:B------:R-:W-:Y:S02]  /*4b00*/  SHF.L.U32 R2, R2, R3.reuse, RZ ;  /* 0x0000000302027219 */ /* 0x080fe400000006ff */
[----:B------:R-:W-:Y:S01]  /*4b10*/  SHF.L.U32 R0, R0, R3, RZ ;  /* 0x0000000300007219 */ /* 0x000fe200000006ff */
[----:B------:R-:W-:Y:S02]  /*4b20*/  IMAD.SHL.U32 R3, R3, 0x20, RZ ;  /* 0x0000002003037824 */ /* 0x000fe400078e00ff */
[----:B------:R2:W-:Y:S04]  /*4b30*/  ATOMS.OR RZ, [UR5+0x14], R2 ;  /* 0x00001402ffff798c */ /* 0x0005e8000b000005 */
[----:B------:R2:W-:Y:S04]  /*4b40*/  ATOMS.OR RZ, [UR5+0x18], R0 ;  /* 0x00001800ffff798c */ /* 0x0005e8000b000005 */
[----:B------:R2:W-:Y:S01]  /*4b50*/  STS [UR6+0x290], R3 ;  /* 0x00029003ff007988 */ /* 0x0005e20008000806 */
[----:B------:R-:W-:Y:S05]  /*4b60*/  BRA `(.L_x_75) ;  /* 0x0000000000107947 */ /* 0x000fea0003800000 */
.L_x_74:
[----:B------:R-:W-:Y:S02]  /*4b70*/  MOV R0, 0xffffffff ;  /* 0xffffffff00007802 */ /* 0x000fe40000000f00 */
[----:B------:R-:W-:-:S03]  /*4b80*/  MOV R2, 0x4bb0 ;  /* 0x00004bb000027802 */ /* 0x000fc60000000f00 */
[----:B------:R2:W-:Y:S04]  /*4b90*/  STS [UR6+0x290], R0 ;  /* 0x00029000ff007988 */ /* 0x0005e80008000806 */
[----:B-12--5:R-:W-:Y:S05]  /*4ba0*/  CALL.REL.NOINC `($__internal_1_$__cuda_sm10x_tcgen05_guardrail_trap_phase_invalid_during_alloc) ;  /* 0x0000005c00087944 */ /* 0x026fea0003c00000 */
.L_x_75:
[----:B------:R-:W-:Y:S05]  /*4bb0*/  WARPSYNC.ALL ;  /* 0x0000000000007948 */ /* 0x000fea0003800000 */
[----:B------:R-:W3:Y:S01]  /*4bc0*/  S2UR UR4, SR_CgaCtaId ;  /* 0x00000000000479c3 */ /* 0x000ee20000008800 */
[----:B------:R-:W-:Y:S01]  /*4bd0*/  UMOV UR15, 0x400 ;  /* 0x00000400000f7882 */ /* 0x000fe20000000000 */
[----:B------:R-:W-:-:S06]  /*4be0*/  NOP ;  /* 0x0000000000007918 */ /* 0x000fcc0000000000 */
[----:B------:R-:W-:Y:S06]  /*4bf0*/  BAR.ARV 0x6, 0xa0 ;  /* 0x0182800000007b1d */ /* 0x000fec0000002000 */
[----:B------:R-:W4:Y:S01]  /*4c00*/  LDCU UR5, c[0x0][0x394] ;  /* 0x00007280ff0577ac */ /* 0x000f220008000800 */
[----:B------:R-:W-:Y:S01]  /*4c10*/  IMAD.MOV.U32 R8, RZ, RZ, 0x1 ;  /* 0x00000001ff087424 */ /* 0x000fe200078e00ff */
[----:B------:R-:W1:Y:S01]  /*4c20*/  LDCU UR6, c[0x0][0x394] ;  /* 0x00007280ff0677ac */ /* 0x000e620008000800 */
[----:B------:R-:W-:Y:S01]  /*4c30*/  UMOV UR18, URZ ;  /* 0x000000ff00127c82 */ /* 0x000fe20008000000 */
[----:B------:R-:W-:Y:S01]  /*4c40*/  UMOV UR12, URZ ;  /* 0x000000ff000c7c82 */ /* 0x000fe20008000000 */
[----:B---3--:R-:W-:Y:S01]  /*4c50*/  ULEA UR15, UR4, UR15, 0x18 ;  /* 0x0000000f040f7291 */ /* 0x008fe2000f8ec0ff */
[----:B------:R-:W-:Y:S01]  /*4c60*/  UMOV UR20, 0x0 ;  /* 0x0000000000147882 */ /* 0x000fe20000000000 */
[----:B------:R-:W-:-:S02]  /*4c70*/  UMOV UR21, 0x8118010 ;  /* 0x0811801000157882 */ /* 0x000fc40000000000 */
[----:B------:R-:W-:Y:S02]  /*4c80*/  UIADD3 UR17, UPT, UPT, UR15, 0x4600, URZ ;  /* 0x000046000f117890 */ /* 0x000fe4000fffe0ff */
[----:B----4-:R-:W-:-:S03]  /*4c90*/  UIADD3 UR5, UPT, UPT, UR5, 0x1f, URZ ;  /* 0x0000001f05057890 */ /* 0x010fc6000fffe0ff */
[----:B------:R-:W2:Y:S01]  /*4ca0*/  LDS R9, [UR15+0x290] ;  /* 0x0002900fff097984 */ /* 0x000ea20008000800 */
[----:B------:R-:W-:Y:S02]  /*4cb0*/  USHF.R.U32.HI UR17, URZ, 0x4, UR17 ;  /* 0x00000004ff117899 */ /* 0x000fe40008011611 */
[----:B------:R-:W-:Y:S02]  /*4cc0*/  USHF.R.S32.HI UR4, URZ, 0x1f, UR5 ;  /* 0x0000001fff047899 */ /* 0x000fe40008011405 */
[----:B------:R-:W-:Y:S02]  /*4cd0*/  ULOP3.LUT UR17, UR17, 0x3fff, URZ, 0xc0, !UPT ;  /* 0x00003fff11117892 */ /* 0x000fe4000f8ec0ff */
[----:B------:R-:W-:Y:S02]  /*4ce0*/  ULEA.HI UR4, UR4, UR5, URZ, 0x5 ;  /* 0x0000000504047291 */ /* 0x000fe4000f8f28ff */
[----:B------:R-:W-:Y:S02]  /*4cf0*/  UIADD3 UR5, UPT, UPT, UR15, 0x26600, URZ ;  /* 0x000266000f057890 */ /* 0x000fe4000fffe0ff */
[----:B------:R-:W-:-:S02]  /*4d00*/  USHF.R.S32.HI UR22, URZ, 0x5, UR4 ;  /* 0x00000005ff167899 */ /* 0x000fc40008011404 */
[----:B------:R-:W-:Y:S02]  /*4d10*/  UIADD3 UR4, UPT, UPT, UR15, 0x248, URZ ;  /* 0x000002480f047890 */ /* 0x000fe4000fffe0ff */
[----:B------:R-:W-:Y:S02]  /*4d20*/  UISETP.LT.AND UP0, UPT, UR22, 0x1, UPT ;  /* 0x000000011600788c */ /* 0x000fe4000bf01270 */
[----:B------:R-:W-:Y:S02]  /*4d30*/  USHF.R.U32.HI UR5, URZ, 0x4, UR5 ;  /* 0x00000004ff057899 */ /* 0x000fe40008011605 */
[----:B------:R-:W-:Y:S02]  /*4d40*/  USEL UR24, UR22, 0x1, !UP0 ;  /* 0x0000000116187887 */ /* 0x000fe4000c000000 */
[----:B------:R-:W-:Y:S02]  /*4d50*/  UPRMT UR23, URZ, 0x654, UR4 ;  /* 0x00000654ff177896 */ /* 0x000fe40008000004 */
[----:B------:R-:W-:-:S02]  /*4d60*/  ULOP3.LUT UR16, UR5, 0x3fff, URZ, 0xc0, !UPT ;  /* 0x00003fff05107892 */ /* 0x000fc4000f8ec0ff */
[----:B------:R-:W-:Y:S02]  /*4d70*/  UIADD3 UR24, UPT, UPT, -UR24, URZ, URZ ;  /* 0x000000ff18187290 */ /* 0x000fe4000fffe1ff */
[----:B-1----:R-:W-:Y:S01]  /*4d80*/  UISETP.GE.AND UP4, UPT, UR6, 0x1, UPT ;  /* 0x000000010600788c */ /* 0x002fe2000bf86270 */
[C---:B--2---:R-:W-:Y:S01]  /*4d90*/  VIADD R3, R9.reuse, 0x40 ;  /* 0x0000004009037836 */ /* 0x044fe20000000000 */
[----:B------:R-:W-:-:S04]  /*4da0*/  LOP3.LUT R2, R9, 0xffff, RZ, 0xc0, !PT ;  /* 0x0000ffff09027812 */ /* 0x000fc800078ec0ff */
[----:B------:R-:W-:-:S05]  /*4db0*/  LOP3.LUT R3, R3, 0xffff, RZ, 0xc0, !PT ;  /* 0x0000ffff03037812 */ /* 0x000fca00078ec0ff */
[----:B------:R1:W-:Y:S02]  /*4dc0*/  STL.64 [R1], R2 ;  /* 0x0000000201007387 */ /* 0x0003e40000100a00 */
[----:B-1----:R-:W-:-:S07]  /*4dd0*/  CS2R R2, SRZ ;  /* 0x0000000000027805 */ /* 0x002fce000001ff00 */
.L_x_84:
[----:B-1----:R-:W-:-:S04]  /*4de0*/  SHF.L.U32 R4, R3, 0x1f, RZ ;  /* 0x0000001f03047819 */ /* 0x002fc800000006ff */
[----:B------:R-:W1:Y:S02]  /*4df0*/  SYNCS.PHASECHK.TRANS64.TRYWAIT P0, [UR15+0x240], R4 ;  /* 0x00024004ff0075a7 */ /* 0x000e64000800110f */
[----:B-12-4-:R-:W-:Y:S05]  /*4e00*/  @!P0 BRA `(.L_x_78) ;  /* 0x0000005400608947 */ /* 0x016fea0003800000 */
.L_x_195:
[----:B-1----:R-:W1:Y:S01]  /*4e10*/  LDS.128 R4, [UR15+0x280] ;  /* 0x0002800fff047984 */ /* 0x002e620008000c00 */
[----:B------:R-:W-:Y:S01]  /*4e20*/  ULEA UR19, UR18, UR15, 0x3 ;  /* 0x0000000f12137291 */ /* 0x000fe2000f8e18ff */
[----:B------:R-:W-:Y:S01]  /*4e30*/  SHF.L.U32 R0, R8, 0x1f, RZ ;  /* 0x0000001f08007819 */ /* 0x000fe200000006ff */
[----:B------:R-:W-:Y:S01]  /*4e40*/  @!PT LDS RZ, [RZ] ;  /* 0x00000000fffff984 */ /* 0x000fe20000000800 */
[----:B------:R-:W-:Y:S01]  /*4e50*/  @!PT LDS RZ, [RZ] ;  /* 0x00000000fffff984 */ /* 0x000fe20000000800 */
[----:B------:R-:W-:Y:S01]  /*4e60*/  @!PT LDS RZ, [RZ] ;  /* 0x00000000fffff984 */ /* 0x000fe20000000800 */
[----:B------:R-:W-:Y:S01]  /*4e70*/  @!PT LDS RZ, [RZ] ;  /* 0x00000000fffff984 */ /* 0x000fe20000000800 */
[----:B------:R2:W-:Y:S06]  /*4e80*/  MEMBAR.ALL.CTA ;  /* 0x0000000000007992 */ /* 0x0005ec0000008000 */
[----:B--2---:R-:W2:Y:S02]  /*4e90*/  FENCE.VIEW.ASYNC.S ;  /* 0x00000000000073c6 */ /* 0x004ea40000000000 */
[----:B--2---:R-:W-:Y:S01]  /*4ea0*/  SYNCS.ARRIVE.TRANS64.RED.A1T0 RZ, [UR23], RZ ;  /* 0x000000ffffff79a7 */ /* 0x004fe20008100417 */
[----:B------:R-:W2:Y:S01]  /*4eb0*/  SYNCS.PHASECHK.TRANS64.TRYWAIT P0, [UR19+0x260], R0 ;  /* 0x00026000ff0075a7 */ /* 0x000ea20008001113 */
[----:B-1----:R-:W-:Y:S01]  /*4ec0*/  LOP3.LUT P2, RZ, R6, 0x1, RZ, 0xc0, !PT ;  /* 0x0000000106ff7812 */ /* 0x002fe2000784c0ff */
[----:B--2---:R-:W-:-:S12]  /*4ed0*/  @!P0 BRA `(.L_x_79) ;  /* 0x0000005400448947 */ /* 0x004fd80003800000 */
.L_x_197:
[----:B------:R-:W-:Y:S05]  /*4ee0*/  BRA.U !UP4, `(.L_x_80) ;  /* 0x000000010cb07547 */ /* 0x000fea000b800000 */
[----:B-1----:R-:W-:Y:S01]  /*4ef0*/  IMAD.U32 R0, RZ, RZ, UR18 ;  /* 0x00000012ff007e24 */ /* 0x002fe2000f8e00ff */
[----:B------:R-:W-:-:S04]  /*4f00*/  ULEA UR4, UR12, UR15, 0x3 ;  /* 0x0000000f0c047291 */ /* 0x000fc8000f8e18ff */
[----:B------:R-:W-:-:S05]  /*4f10*/  LEA R0, R0, R1, 0x2 ;  /* 0x0000000100007211 */ /* 0x000fca00078e10ff */
[----:B------:R1:W5:Y:S01]  /*4f20*/  LDL R4, [R0] ;  /* 0x0000000000047983 */ /* 0x0003620000100800 */
[----:B------:R-:W-:Y:S01]  /*4f30*/  UPLOP3.LUT UP2, UPT, UPT, UPT, UPT, 0x40, 0x4 ;  /* 0x000000000004789c */ /* 0x000fe20003f4e870 */
[----:B------:R-:W-:Y:S01]  /*4f40*/  UMOV UR14, UR24 ;  /* 0x00000018000e7c82 */ /* 0x000fe20008000000 */
[----:B------:R-:W-:Y:S01]  /*4f50*/  UMOV UR13, UR22 ;  /* 0x00000016000d7c82 */ /* 0x000fe20008000000 */
[----:B------:R-:W-:Y:S01]  /*4f60*/  UMOV UR5, UR12 ;  /* 0x0000000c00057c82 */ /* 0x000fe20008000000 */
[----:B-1----:R-:W-:-:S04]  /*4f70*/  SHF.L.U32 R0, R2, 0x1f, RZ ;  /* 0x0000001f02007819 */ /* 0x002fc800000006ff */
[----:B------:R1:W2:Y:S03]  /*4f80*/  SYNCS.PHASECHK.TRANS64.TRYWAIT P1, [UR4], R0 ;  /* 0x00000000ff0075a7 */ /* 0x0002a60008021104 */
.L_x_83:
[----:B------:R-:W-:Y:S02]  /*4f90*/  UIADD3 UR14, UPT, UPT, UR14, 0x1, URZ ;  /* 0x000000010e0e7890 */ /* 0x000fe4000fffe0ff */
[----:B------:R-:W-:Y:S02]  /*4fa0*/  ULEA UR11, UR5, UR15, 0x3 ;  /* 0x0000000f050b7291 */ /* 0x000fe4000f8e18ff */
[----:B------:R-:W-:Y:S01]  /*4fb0*/  UISETP.NE.AND UP3, UPT, UR14, URZ, UPT ;  /* 0x000000ff0e00728c */ /* 0x000fe2000bf65270 */
[----:B--234-:R-:W-:Y:S10]  /*4fc0*/  @P1 BRA `(.L_x_81) ;  /* 0x00000000000c1947 */ /* 0x01cff40003800000 */
[----:B------:R-:W-:Y:S04]  /*4fd0*/  SHF.L.U32 R5, R2, 0x1f, RZ ;  /* 0x0000001f02057819 */ /* 0x000fe800000006ff */
[----:B------:R-:W2:Y:S02]  /*4fe0*/  SYNCS.PHASECHK.TRANS64.TRYWAIT P0, [UR11], R5 ;  /* 0x00000005ff0075a7 */ /* 0x000ea4000800110b */
[----:B--2---:R-:W-:Y:S05]  /*4ff0*/  @!P0 BRA `(.L_x_82) ;  /* 0x0000005400148947 */ /* 0x004fea0003800000 */
.L_x_81:
[----:B------:R-:W-:Y:S01]  /*5000*/  UISETP.NE.AND UP0, UPT, UR13, 0x1, UPT ;  /* 0x000000010d00788c */ /* 0x000fe2000bf05270 */
[----:B------:R-:W-:Y:S01]  /*5010*/  PLOP3.LUT P1, PT, PT, PT, PT, 0x80, 0x8 ;  /* 0x000000000008781c */ /* 0x000fe20003f2f070 */
[----:B------:R-:W-:Y:S02]  /*5020*/  UIADD3 UR4, UPT, UPT, UR5, 0x1, URZ ;  /* 0x0000000105047890 */ /* 0x000fe4000fffe0ff */
[----:B------:R-:W-:Y:S02]  /*5030*/  UIADD3 UR13, UPT, UPT, UR13, -0x1, URZ ;  /* 0xffffffff0d0d7890 */ /* 0x000fe4000fffe0ff */
[----:B------:R-:W-:Y:S01]  /*5040*/  UISETP.NE.AND UP1, UPT, UR4, 0x22, UPT ;  /* 0x000000220400788c */ /* 0x000fe2000bf25270 */
[----:B------:R-:W-:Y:S01]  /*5050*/  PLOP3.LUT P0, PT, PT, PT, UP0, 0x80, 0x8 ;  /* 0x000000000008781c */ /* 0x000fe20003f0f008 */
[----:B------:R-:W-:Y:S01]  /*5060*/  UMOV UR9, 0x80004020 ;  /* 0x8000402000097882 */ /* 0x000fe20000000000 */
[----:B------:R-:W-:Y:S01]  /*5070*/  UMOV UR7, 0x40004040 ;  /* 0x4000404000077882 */ /* 0x000fe20000000000 */
[----:B------:R-:W-:Y:S02]  /*5080*/  USEL UR6, URZ, 0x1, UP1 ;  /* 0x00000001ff067887 */ /* 0x000fe40008800000 */
[----:B------:R-:W-:Y:S04]  /*5090*/  USEL UR12, UR4, URZ, UP1 ;  /* 0x000000ff040c7287 */ /* 0x000fe80008800000 */
[----:B------:R-:W-:Y:S01]  /*50a0*/  @UP0 ULEA UR4, UR12, UR15, 0x3 ;  /* 0x0000000f0c040291 */ /* 0x000fe2000f8e18ff */
[----:B------:R-:W-:Y:S04]  /*50b0*/  LOP3.LUT R2, R2, UR6, RZ, 0x3c, !PT ;  /* 0x0000000602027c12 */ /* 0x000fe8000f8e3cff */
[----:B-1----:R-:W-:Y:S04]  /*50c0*/  @P0 SHF.L.U32 R0, R2, 0x1f, RZ ;  /* 0x0000001f02000819 */ /* 0x002fe800000006ff */
[----:B------:R3:W4:Y:S01]  /*50d0*/  @P0 SYNCS.PHASECHK.TRANS64.TRYWAIT P1, [UR4], R0 ;  /* 0x00000000ff0005a7 */ /* 0x0007220008021104 */
[----:B------:R-:W-:Y:S02]  /*50e0*/  USHF.L.U32 UR4, UR5, 0x7, URZ ;  /* 0x0000000705047899 */ /* 0x000fe400080006ff */
[----:B------:R-:W-:Y:S01]  /*50f0*/  USHF.L.U32 UR5, UR5, 0x8, URZ ;  /* 0x0000000805057899 */ /* 0x000fe200080006ff */
[----:B------:R-:W-:Y:S11]  /*5100*/  ELECT P0, URZ, PT ;  /* 0x0000000000ff782f */ /* 0x000ff60003800000 */
[----:B------:R-:W-:Y:S02]  /*5110*/  @!UPT UIADD3 URZ, UPT, UPT, URZ, URZ, URZ ;  /* 0x000000fffffff290 */ /* 0x000fe4000fffe0ff */
[----:B-----5:R-:W-:Y:S01]  /*5120*/  @P0 R2UR.BROADCAST UR10, R4 ;  /* 0x00000000040a02ca */ /* 0x020fe200008e0000 */
[----:B------:R-:W-:Y:S02]  /*5130*/  UIADD3 UR8, UPT, UPT, UR16, UR4, URZ ;  /* 0x0000000410087290 */ /* 0x000fe4000fffe0ff */
[----:B------:R-:W-:Y:S02]  /*5140*/  UIADD3 UR6, UPT, UPT, UR17, UR5, URZ ;  /* 0x0000000511067290 */ /* 0x000fe4000fffe0ff */
[----:B------:R-:W-:Y:S01]  /*5150*/  UIADD3 UR4, UPT, UPT, UR11, 0x110, URZ ;  /* 0x000001100b047890 */ /* 0x000fe2000fffe0ff */
[----:B------:R-:W-:Y:S07]  /*5160*/  UMOV UR5, UR12 ;  /* 0x0000000c00057c82 */ /* 0x000fee0008000000 */
[----:B------:R3:W-:Y:S01]  /*5170*/  UTCQMMA gdesc[UR6], gdesc[UR8], tmem[UR10], tmem[UR20], idesc[UR21], UP2 ;  /* 0x00ff1408060075ea */ /* 0x0007e2000900030a */
[----:B------:R-:W-:Y:S01]  /*5180*/  UPLOP3.LUT UP2, UPT, UPT, UPT, UPT, 0x80, 0x8 ;  /* 0x000000000008789c */ /* 0x000fe20003f4f070 */
[----:B------:R3:W-:Y:S01]  /*5190*/  UTCBAR [UR4], URZ ;  /* 0x000000ff040073e9 */ /* 0x0007e200080000ff */
[----:B------:R-:W-:Y:S09]  /*51a0*/  BRA.U UP3, `(.L_x_83) ;  /* 0xfffffffd03787547 */ /* 0x000ff2000b83ffff */
.L_x_80:
[----:B---3--:R-:W-:Y:S01]  /*51b0*/  UIADD3 UR4, UPT, UPT, UR18, 0x1, URZ ;  /* 0x0000000112047890 */ /* 0x008fe2000fffe0ff */
[----:B------:R-:W-:Y:S01]  /*51c0*/  LOP3.LUT R3, R3, 0x1, RZ, 0x3c, !PT ;  /* 0x0000000103037812 */ /* 0x000fe200078e3cff */
[----:B------:R-:W-:Y:S02]  /*51d0*/  UIADD3 UR5, UPT, UPT, UR19, 0x250, URZ ;  /* 0x0000025013057890 */ /* 0x000fe4000fffe0ff */
[----:B------:R-:W-:-:S04]  /*51e0*/  UISETP.NE.AND UP0, UPT, UR4, 0x2, UPT ;  /* 0x000000020400788c */ /* 0x000fc8000bf05270 */
[----:B------:R-:W-:Y:S02]  /*51f0*/  USEL UR6, URZ, 0x1, UP0 ;  /* 0x00000001ff067887 */ /* 0x000fe40008000000 */
[----:B------:R-:W-:Y:S01]  /*5200*/  USEL UR18, UR4, URZ, UP0 ;  /* 0x000000ff04127287 */ /* 0x000fe20008000000 */
[----:B------:R2:W-:Y:S03]  /*5210*/  UTCBAR [UR5], URZ ;  /* 0x000000ff050073e9 */ /* 0x0005e600080000ff */
[----:B------:R-:W-:Y:S01]  /*5220*/  LOP3.LUT R8, R8, UR6, RZ, 0x3c, !PT ;  /* 0x0000000608087c12 */ /* 0x000fe2000f8e3cff */
[----:B------:R-:W-:Y:S07]  /*5230*/  @P2 BRA `(.L_x_84) ;  /* 0xfffffff800e82947 */ /* 0x000fee000383ffff */
[----:B------:R-:W3:Y:S01]  /*5240*/  S2UR UR6, SR_CgaCtaId ;  /* 0x00000000000679c3 */ /* 0x000ee20000008800 */
[----:B------:R-:W-:Y:S01]  /*5250*/  ELECT P0, URZ, PT ;  /* 0x0000000000ff782f */ /* 0x000fe20003800000 */
[----:B-1----:R-:W-:Y:S01]  /*5260*/  IMAD.MOV.U32 R0, RZ, RZ, 0x1 ;  /* 0x00000001ff007424 */ /* 0x002fe200078e00ff */
[----:B------:R-:W-:Y:S01]  /*5270*/  UIADD3 UR15, UPT, UPT, UR15, 0x260, URZ ;  /* 0x000002600f0f7890 */ /* 0x000fe2000fffe0ff */
[----:B------:R-:W-:Y:S01]  /*5280*/  SHF.L.U32 R2, R8, 0x1f, RZ ;  /* 0x0000001f08027819 */ /* 0x000fe200000006ff */
[----:B------:R-:W-:-:S03]  /*5290*/  UMOV UR4, 0x40 ;  /* 0x0000004000047882 */ /* 0x000fc60000000000 */
[----:B------:R-:W-:Y:S01]  /*52a0*/  UVIRTCOUNT.DEALLOC.SMPOOL 0x80 ;  /* 0x000000800000784c */ /* 0x000fe20000000000 */
[----:B---3--:R-:W-:Y:S02]  /*52b0*/  ULEA UR6, UR6, UR4, 0x18 ;  /* 0x0000000406067291 */ /* 0x008fe4000f8ec0ff */
[----:B------:R-:W-:-:S07]  /*52c0*/  ULEA UR4, UR18, UR15, 0x3 ;  /* 0x0000000f12047291 */ /* 0x000fce000f8e18ff */
[----:B------:R1:W-:Y:S02]  /*52d0*/  @P0 STS.U8 [UR6+0x1c], R0 ;  /* 0x00001c00ff000988 */ /* 0x0003e40008000006 */
[----:B------:R-:W3:Y:S02]  /*52e0*/  SYNCS.PHASECHK.TRANS64.TRYWAIT P0, [UR4], R2 ;  /* 0x00000002ff0075a7 */ /* 0x000ee40008001104 */
[----:B-1-3--:R-:W-:Y:S05]  /*52f0*/  @!P0 BRA `(.L_x_85) ;  /* 0x00000050006c8947 */ /* 0x00afea0003800000 */
.L_x_200:
[----:B------:R-:W-:-:S04]  /*5300*/  UIADD3 UR4, UPT, UPT, UR18, 0x1, URZ ;  /* 0x0000000112047890 */ /* 0x000fc8000fffe0ff */
[----:B------:R-:W-:-:S04]  /*5310*/  UISETP.NE.AND UP0, UPT, UR4, 0x2, UPT ;  /* 0x000000020400788c */ /* 0x000fc8000bf05270 */
[----:B--2---:R-:W-:Y:S02]  /*5320*/  USEL UR5, URZ, 0x1, UP0 ;  /* 0x00000001ff057887 */ /* 0x004fe40008000000 */
[----:B------:R-:W-:-:S04]  /*5330*/  USEL UR4, UR4, URZ, UP0 ;  /* 0x000000ff04047287 */ /* 0x000fc80008000000 */
[----:B------:R-:W-:Y:S01]  /*5340*/  ULEA UR4, UR4, UR15, 0x3 ;  /* 0x0000000f04047291 */ /* 0x000fe2000f8e18ff */
[----:B-1----:R-:W-:-:S04]  /*5350*/  LOP3.LUT R2, R8, UR5, RZ, 0x3c, !PT ;  /* 0x0000000508027c12 */ /* 0x002fc8000f8e3cff */
[----:B------:R-:W-:-:S04]  /*5360*/  SHF.L.U32 R2, R2, 0x1f, RZ ;  /* 0x0000001f02027819 */ /* 0x000fc800000006ff */
[----:B------:R-:W1:Y:S02]  /*5370*/  SYNCS.PHASECHK.TRANS64.TRYWAIT P0, [UR4], R2 ;  /* 0x00000002ff0075a7 */ /* 0x000e640008001104 */
[----:B-1----:R-:W-:Y:S05]  /*5380*/  @!P0 BRA `(.L_x_86) ;  /* 0x0000005000608947 */ /* 0x002fea0003800000 */
.L_x_202:
[----:B------:R-:W-:Y:S01]  /*5390*/  NOP ;  /* 0x0000000000007918 */ /* 0x000fe20000000000 */
[----:B-1----:R-:W1:Y:S01]  /*53a0*/  LDS R0, [UR6+0x14] ;  /* 0x00001406ff007984 */ /* 0x002e620008000800 */
[----:B------:R-:W-:Y:S01]  /*53b0*/  LOP3.LUT R3, R9, 0xffff, RZ, 0xc0, !PT ;  /* 0x0000ffff09037812 */ /* 0x000fe200078ec0ff */
[----:B------:R-:W-:-:S03]  /*53c0*/  IMAD.MOV.U32 R2, RZ, RZ, 0xffff ;  /* 0x0000ffffff027424 */ /* 0x000fc600078e00ff */
[----:B------:R-:W-:-:S04]  /*53d0*/  SHF.R.U32.HI R3, RZ, 0x5, R3 ;  /* 0x00000005ff037819 */ /* 0x000fc80000011603 */
[----:B------:R-:W-:-:S04]  /*53e0*/  SHF.L.U32 R2, R2, R3, RZ ;  /* 0x0000000302027219 */ /* 0x000fc800000006ff */
[----:B-1----:R-:W-:-:S04]  /*53f0*/  LOP3.LUT R0, R0, R2, RZ, 0xc0, !PT ;  /* 0x0000000200007212 */ /* 0x002fc800078ec0ff */
[----:B------:R-:W-:Y:S01]  /*5400*/  ISETP.NE.AND P0, PT, R0, R2, PT ;  /* 0x000000020000720c */ /* 0x000fe20003f05270 */
[----:B------:R-:W-:-:S05]  /*5410*/  IMAD.MOV.U32 R0, RZ, RZ, 0x1 ;  /* 0x00000001ff007424 */ /* 0x000fca00078e00ff */
[----:B------:R-:W-:-:S07]  /*5420*/  SHF.L.U32 R0, R0, R3, RZ ;  /* 0x0000000300007219 */ /* 0x000fce00000006ff */
[----:B------:R-:W-:Y:S05]  /*5430*/  @P0 BRA `(.L_x_87) ;  /* 0x00000000005c0947 */ /* 0x000fea0003800000 */
[----:B------:R-:W1:Y:S02]  /*5440*/  LDS R3, [UR6+0x18] ;  /* 0x00001806ff037984 */ /* 0x000e640008000800 */
[----:B-1----:R-:W-:-:S04]  /*5450*/  LOP3.LUT R3, R3, R0, RZ, 0xc0, !PT ;  /* 0x0000000003037212 */ /* 0x002fc800078ec0ff */
[----:B------:R-:W-:-:S13]  /*5460*/  ISETP.NE.AND P0, PT, R3, R0, PT ;  /* 0x000000000300720c */ /* 0x000fda0003f05270 */
[----:B------:R-:W-:Y:S05]  /*5470*/  @P0 BRA `(.L_x_88) ;  /* 0x0000000000400947 */ /* 0x000fea0003800000 */
[----:B------:R-:W-:Y:S01]  /*5480*/  R2UR UR4, R2 ;  /* 0x00000000020472ca */ /* 0x000fe200000e0000 */
[----:B------:R-:W1:Y:S01]  /*5490*/  S2R R3, SR_LANEID ;  /* 0x0000000000037919 */ /* 0x000e620000000000 */
[----:B------:R-:W-:-:S04]  /*54a0*/  LOP3.LUT R0, RZ, R0, RZ, 0x33, !PT ;  /* 0x00000000ff007212 */ /* 0x000fc800078e33ff */
[----:B------:R-:W2:Y:S07]  /*54b0*/  REDUX UR7, R0 ;  /* 0x00000000000773c4 */ /* 0x000eae0000000000 */
[----:B------:R-:W-:-:S03]  /*54c0*/  ULOP3.LUT UR5, URZ, UR4, URZ, 0x33, !UPT ;  /* 0x00000004ff057292 */ /* 0x000fc6000f8e33ff */
[----:B------:R-:W-:Y:S02]  /*54d0*/  VOTEU.ANY UR4, UPT, PT ;  /* 0x0000000000047886 */ /* 0x000fe400038e0100 */
[----:B------:R-:W-:Y:S01]  /*54e0*/  UFLO.U32 UR4, UR4 ;  /* 0x00000004000472bd */ /* 0x000fe200080e0000 */
[----:B------:R-:W-:-:S04]  /*54f0*/  IMAD.U32 R2, RZ, RZ, UR5 ;  /* 0x00000005ff027e24 */ /* 0x000fc8000f8e00ff */
[----:B------:R-:W3:Y:S02]  /*5500*/  REDUX UR8, R2 ;  /* 0x00000000020873c4 */ /* 0x000ee40000000000 */
[----:B------:R1:W-:Y:S01]  /*5510*/  UTCATOMSWS.AND URZ, UR5 ;  /* 0x0000000500ff79e3 */ /* 0x0003e20008000000 */
[----:B--2---:R-:W-:Y:S01]  /*5520*/  IMAD.U32 R0, RZ, RZ, UR7 ;  /* 0x00000007ff007e24 */ /* 0x004fe2000f8e00ff */
[----:B-1----:R-:W-:Y:S01]  /*5530*/  ISETP.EQ.U32.AND P0, PT, R3, UR4, PT ;  /* 0x0000000403007c0c */ /* 0x002fe2000bf02070 */
[----:B---3--:R-:W-:-:S12]  /*5540*/  IMAD.U32 R2, RZ, RZ, UR8 ;  /* 0x00000008ff027e24 */ /* 0x008fd8000f8e00ff */
[----:B------:R1:W-:Y:S04]  /*5550*/  @P0 ATOMS.AND RZ, [UR6+0x14], R2 ;  /* 0x00001402ffff098c */ /* 0x0003e8000a800006 */
[----:B------:R1:W-:Y:S01]  /*5560*/  @P0 ATOMS.AND RZ, [UR6+0x18], R0 ;  /* 0x00001800ffff098c */ /* 0x0003e2000a800006 */
[----:B------:R-:W-:Y:S05]  /*5570*/  BRA `(.L_x_89) ;  /* 0x0000000000147947 */ /* 0x000fea0003800000 */
.L_x_88:
[----:B------:R-:W-:Y:S02]  /*5580*/  MOV R2, 0x55a0 ;  /* 0x000055a000027802 */ /* 0x000fe40000000f00 */
[----:B----45:R-:W-:Y:S05]  /*5590*/  CALL.REL.NOINC `($__internal_0_$__cuda_sm10x_tcgen05_guardrail_trap_col_being_dealloced_not_returned_by_alloc) ;  /* 0x0000005000807944 */ /* 0x030fea0003c00000 */
[----:B------:R-:W-:Y:S05]  /*55a0*/  BRA `(.L_x_89) ;  /* 0x0000000000087947 */ /* 0x000fea0003800000 */
.L_x_87:
[----:B------:R-:W-:Y:S02]  /*55b0*/  MOV R2, 0x55d0 ;  /* 0x000055d000027802 */ /* 0x000fe40000000f00 */
[----:B----45:R-:W-:Y:S05]  /*55c0*/  CALL.REL.NOINC `($__internal_2_$__cuda_sm10x_tcgen05_guardrail_trap_unallocated_columns_being_dealloced) ;  /* 0x00000050008c7944 */ /* 0x030fea0003c00000 */
.L_x_89:
[----:B------:R-:W-:Y:S01]  /*55d0*/  NOP ;  /* 0x0000000000007918 */ /* 0x000fe20000000000 */
[----:B------:R-:W-:Y:S05]  /*55e0*/  EXIT ;  /* 0x000000000000794d */ /* 0x000fea0003800000 */
.L_x_73:
[----:B------:R-:W2:Y:S01]  /*55f0*/  LDCU UR5, c[0x0][0x384] ;  /* 0x00007080ff0577ac */ /* 0x000ea20008000800 */
[----:B------:R-:W-:Y:S02]  /*5600*/  UISETP.NE.OR UP0, UPT, UR15, 0x3, !UP2 ;  /* 0x000000030f00788c */ /* 0x000fe4000d705670 */
[----:B--2---:R-:W-:-:S07]  /*5610*/  UIADD3 UR5, UPT, UPT, UR5, 0x3f, URZ ;  /* 0x0000003f05057890 */ /* 0x004fce000fffe0ff */
[----:B------:R-:W-:Y:S05]  /*5620*/  BRA.U UP0, `(.L_x_90) ;  /* 0x00000011009c7547 */ /* 0x000fea000b800000 */
[----:B------:R-:W2:Y:S01]  /*5630*/  LDCU UR51, c[0x0][0x388] ;  /* 0x00007100ff3377ac */ /* 0x000ea20008000800 */
[----:B------:R-:W3:Y:S01]  /*5640*/  S2UR UR14, SR_CgaCtaId ;  /* 0x00000000000e79c3 */ /* 0x000ee20000008800 */
[----:B------:R-:W-:Y:S01]  /*5650*/  R2UR UR50, R131 ;  /* 0x00000000833272ca */ /* 0x000fe200000e0000 */
[----:B------:R-:W-:Y:S01]  /*5660*/  IMAD.MOV.U32 R11, RZ, RZ, 0x1 ;  /* 0x00000001ff0b7424 */ /* 0x000fe200078e00ff */
[----:B------:R-:W-:Y:S01]  /*5670*/  USHF.R.S32.HI UR4, URZ, 0x1f, UR5 ;  /* 0x0000001fff047899 */ /* 0x000fe20008011405 */
[----:B------:R-:W-:Y:S01]  /*5680*/  R2UR UR45, R132 ;  /* 0x00000000842d72ca */ /* 0x000fe200000e0000 */
[----:B------:R-:W4:Y:S01]  /*5690*/  LDCU UR18, c[0x0][0xc0c] ;  /* 0x00018180ff1277ac */ /* 0x000f220008000800 */
[----:B------:R-:W-:Y:S01]  /*56a0*/  IMAD.MOV.U32 R10, RZ, RZ, RZ ;  /* 0x000000ffff0a7224 */ /* 0x000fe200078e00ff */
[----:B------:R-:W-:Y:S01]  /*56b0*/  ULEA.HI UR4, UR4, UR5, URZ, 0x6 ;  /* 0x0000000504047291 */ /* 0x000fe2000f8f30ff */
[----:B------:R-:W1:Y:S03]  /*56c0*/  LDCU UR38, c[0x0][0x370] ;  /* 0x00006e00ff2677ac */ /* 0x000e660008000800 */
[----:B------:R-:W-:Y:S01]  /*56d0*/  USHF.R.S32.HI UR29, URZ, 0x6, UR4 ;  /* 0x00000006ff1d7899 */ /* 0x000fe20008011404 */
[----:B--2---:R-:W-:Y:S01]  /*56e0*/  IMAD.U32 R0, RZ, RZ, UR51 ;  /* 0x00000033ff007e24 */ /* 0x004fe2000f8e00ff */
[----:B------:R-:W1:Y:S04]  /*56f0*/  LDCU.128 UR32, c[0x0][0xc10] ;  /* 0x00018200ff2077ac */ /* 0x000e680008000c00 */
[----:B------:R-:W-:Y:S01]  /*5700*/  IMAD.U32 R5, RZ, RZ, UR29 ;  /* 0x0000001dff057e24 */ /* 0x000fe2000f8e00ff */
[----:B------:R-:W-:Y:S01]  /*5710*/  IABS R0, R0 ;  /* 0x0000000000007213 */ /* 0x000fe20000000000 */
[----:B------:R-:W2:Y:S03]  /*5720*/  LDCU UR4, c[0x0][0xc30] ;  /* 0x00018600ff0477ac */ /* 0x000ea60008000800 */
[----:B------:R-:W-:Y:S01]  /*5730*/  IABS R2, R5 ;  /* 0x0000000500027213 */ /* 0x000fe20000000000 */
[----:B------:R-:W3:Y:S01]  /*5740*/  LDCU UR37, c[0x0][0x374] ;  /* 0x00006e80ff2577ac */ /* 0x000ee20008000800 */
[----:B------:R-:W-:-:S02]  /*5750*/  R2UR UR27, R0 ;  /* 0x00000000001b72ca */ /* 0x000fc400000e0000 */
[----:B------:R-:W-:Y:S01]  /*5760*/  R2UR UR28, R2 ;  /* 0x00000000021c72ca */ /* 0x000fe200000e0000 */
[----:B------:R-:W3:Y:S01]  /*5770*/  LDCU.64 UR8, c[0x0][0x348] ;  /* 0x00006900ff0877ac */ /* 0x000ee20008000a00 */
[----:B------:R-:W3:Y:S01]  /*5780*/  LDC.64 R2, c[0x0][0x988] ;  /* 0x00026200ff027b82 */ /* 0x000ee20000000a00 */
[----:B------:R-:W-:Y:S01]  /*5790*/  IABS R5, R5 ;  /* 0x0000000500057213 */ /* 0x000fe20000000000 */
[----:B------:R-:W3:Y:S04]  /*57a0*/  LDCU UR53, c[0x0][0xc20] ;  /* 0x00018400ff3577ac */ /* 0x000ee80008000800 */
[----:B------:R-:W-:Y:S01]  /*57b0*/  IMAD.MOV R5, RZ, RZ, -R5 ;  /* 0x000000ffff057224 */ /* 0x000fe200078e0a05 */
[----:B------:R-:W3:Y:S02]  /*57c0*/  LDCU UR36, c[0x0][0x38c] ;  /* 0x00007180ff2477ac */ /* 0x000ee40008000800 */
[----:B------:R-:W3:Y:S01]  /*57d0*/  I2F.RP R0, UR27 ;  /* 0x0000001b00007d06 */ /* 0x000ee20008209400 */
[----:B----4-:R-:W-:Y:S01]  /*57e0*/  UISETP.NE.AND UP2, UPT, UR18, 0x1, UPT ;  /* 0x000000011200788c */ /* 0x010fe2000bf45270 */
[----:B------:R-:W-:Y:S01]  /*57f0*/  R2UR UR48, R5 ;  /* 0x00000000053072ca */ /* 0x000fe200000e0000 */
[----:B--2---:R-:W-:-:S02]  /*5800*/  UISETP.NE.AND UP2, UPT, UR4, 0x1, UPT ;  /* 0x000000010400788c */ /* 0x004fc4000bf45270 */
[----:B-1----:R-:W-:-:S03]  /*5810*/  UIMAD.WIDE.U32 UR10, UR38, UR32, URZ ;  /* 0x00000020260a72a5 */ /* 0x002fc6000f8e00ff */
[----:B------:R-:W1:Y:S01]  /*5820*/  I2F.RP R4, UR28 ;  /* 0x0000001c00047d06 */ /* 0x000e620008209400 */
[----:B------:R-:W-:Y:S01]  /*5830*/  UMOV UR19, 0x400 ;  /* 0x0000040000137882 */ /* 0x000fe20000000000 */
[----:B---3--:R-:W-:Y:S02]  /*5840*/  UIMAD.WIDE.U32 UR12, UR37, UR35, URZ ;  /* 0x00000023250c72a5 */ /* 0x008fe4000f8e00ff */
[----:B------:R-:W-:Y:S02]  /*5850*/  ULEA UR19, UR14, UR19, 0x18 ;  /* 0x000000130e137291 */ /* 0x000fe4000f8ec0ff */
[----:B------:R-:W-:Y:S01]  /*5860*/  UISETP.NE.AND UP0, UPT, UR39, 0x1, UPT ;  /* 0x000000012700788c */ /* 0x000fe2000bf05270 */
[----:B------:R-:W-:Y:S01]  /*5870*/  ISETP.NE.U32.AND P0, PT, R2, RZ, PT ;  /* 0x000000ff0200720c */ /* 0x000fe20003f05070 */
[----:B------:R-:W2:Y:S01]  /*5880*/  MUFU.RCP R0, R0 ;  /* 0x0000000000007308 */ /* 0x000ea20000001000 */
[----:B------:R-:W-:Y:S02]  /*5890*/  UIADD3 UR30, UP0, UPT, UR8, 0x680, URZ ;  /* 0x00000680081e7890 */ /* 0x000fe4000ff1e0ff */
[----:B------:R-:W-:Y:S01]  /*58a0*/  ISETP.NE.AND.EX P0, PT, R3, RZ, PT, P0 ;  /* 0x000000ff0300720c */ /* 0x000fe20003f05300 */
[----:B------:R-:W-:Y:S01]  /*58b0*/  UIADD3 UR49, UPT, UPT, UR19, 0x220, URZ ;  /* 0x0000022013317890 */ /* 0x000fe2000fffe0ff */
[----:B------:R-:W3:Y:S01]  /*58c0*/  LDC.64 R2, c[0x0][0x990] ;  /* 0x00026400ff027b82 */ /* 0x000ee20000000a00 */
[----:B------:R-:W-:-:S02]  /*58d0*/  UIADD3 UR46, UPT, UPT, UR19, 0x248, URZ ;  /* 0x00000248132e7890 */ /* 0x000fc4000fffe0ff */
[----:B-1----:R-:W1:Y:S01]  /*58e0*/  MUFU.RCP R4, R4 ;  /* 0x0000000400047308 */ /* 0x002e620000001000 */
[----:B------:R-:W-:Y:S01]  /*58f0*/  UISETP.GE.AND UP1, UPT, UR39, 0x1, UPT ;  /* 0x000000012700788c */ /* 0x000fe2000bf26270 */
[----:B------:R-:W-:Y:S01]  /*5900*/  UMOV UR42, UR13 ;  /* 0x0000000d002a7c82 */ /* 0x000fe20008000000 */
[----:B------:R-:W-:Y:S02]  /*5910*/  UISETP.NE.AND UP1, UPT, UR34, 0x1, UPT ;  /* 0x000000012200788c */ /* 0x000fe4000bf25270 */
[----:B------:R-:W-:Y:S02]  /*5920*/  UIADD3.X UR31, UPT, UPT, URZ, UR9, URZ, UP0, !UPT ;  /* 0x00000009ff1f7290 */ /* 0x000fe400087fe4ff */
[----:B------:R-:W-:Y:S01]  /*5930*/  UPLOP3.LUT UP4, UPT, UPT, UPT, UPT, 0x40, 0x4 ;  /* 0x000000000004789c */ /* 0x000fe20003f8e870 */
[----:B--2---:R-:W-:Y:S01]  /*5940*/  VIADD R0, R0, 0xffffffe ;  /* 0x0ffffffe00007836 */ /* 0x004fe20000000000 */
[----:B------:R-:W2:Y:S01]  /*5950*/  LDCU.64 UR16, c[0x0][0xc28] ;  /* 0x00018500ff1077ac */ /* 0x000ea20008000a00 */
[----:B------:R-:W-:-:S04]  /*5960*/  UIADD3 UR8, UPT, UPT, UR19, 0x400, URZ ;  /* 0x0000040013087890 */ /* 0x000fc8000fffe0ff */
[----:B------:R-:W4:Y:S01]  /*5970*/  F2I.FTZ.U32.TRUNC.NTZ R0, R0 ;  /* 0x0000000000007305 */ /* 0x000f22000021f000 */
[----:B------:R-:W-:Y:S01]  /*5980*/  UIADD3 UR9, UPT, UPT, UR19, 0x220, URZ ;  /* 0x0000022013097890 */ /* 0x000fe2000fffe0ff */
[----:B-1----:R-:W-:Y:S01]  /*5990*/  VIADD R4, R4, 0xffffffe ;  /* 0x0ffffffe04047836 */ /* 0x002fe20000000000 */
[----:B------:R-:W-:Y:S02]  /*59a0*/  UPRMT UR49, UR14, 0x654, UR49 ;  /* 0x000006540e317896 */ /* 0x000fe40008000031 */
[----:B------:R-:W-:Y:S02]  /*59b0*/  UPRMT UR46, URZ, 0x654, UR46 ;  /* 0x00000654ff2e7896 */ /* 0x000fe4000800002e */
[----:B------:R-:W-:Y:S01]  /*59c0*/  USHF.R.U32.HI UR43, URZ, UR33, UR11 ;  /* 0x00000021ff2b7299 */ /* 0x000fe2000801160b */
[----:B------:R-:W1:Y:S01]  /*59d0*/  F2I.FTZ.U32.TRUNC.NTZ R4, R4 ;  /* 0x0000000400047305 */ /* 0x000e62000021f000 */
[----:B------:R-:W-:Y:S02]  /*59e0*/  USHF.R.U32.HI UR42, URZ, UR53, UR42 ;  /* 0x00000035ff2a7299 */ /* 0x000fe4000801162a */
[----:B------:R-:W-:-:S02]  /*59f0*/  UISETP.NE.AND UP1, UPT, UR51, URZ, UPT ;  /* 0x000000ff3300728c */ /* 0x000fc4000bf25270 */
[----:B------:R-:W-:Y:S01]  /*5a00*/  UISETP.NE.AND UP0, UPT, UR36, URZ, UPT ;  /* 0x000000ff2400728c */ /* 0x000fe2000bf05270 */
[----:B----4-:R-:W-:Y:S01]  /*5a10*/  R2UR UR7, R0 ;  /* 0x00000000000772ca */ /* 0x010fe200000e0000 */
[----:B------:R-:W-:Y:S01]  /*5a20*/  UISETP.NE.AND UP6, UPT, UR29, URZ, UPT ;  /* 0x000000ff1d00728c */ /* 0x000fe2000bfc5270 */
[----:B------:R-:W-:Y:S01]  /*5a30*/  VOTEU.ANY UP5, P0 ;  /* 0x0000000000ff7886 */ /* 0x000fe200000a0100 */
[----:B-1----:R-:W-:-:S10]  /*5a40*/  R2UR UR5, R4 ;  /* 0x00000000040572ca */ /* 0x002fd400000e0000 */
[----:B------:R-:W-:-:S04]  /*5a50*/  UIADD3 UR4, UPT, UPT, URZ, -UR7, URZ ;  /* 0x80000007ff047290 */ /* 0x000fc8000fffe0ff */
[----:B------:R-:W-:-:S03]  /*5a60*/  UIMAD UR40, UR4, UR27, URZ ;  /* 0x0000001b042872a4 */ /* 0x000fc6000f8e02ff */
[----:B------:R-:W-:Y:S01]  /*5a70*/  UMOV UR4, URZ ;  /* 0x000000ff00047c82 */ /* 0x000fe20008000000 */
[----:B------:R-:W-:-:S04]  /*5a80*/  UIADD3 UR6, UPT, UPT, URZ, -UR5, URZ ;  /* 0x80000005ff067290 */ /* 0x000fc8000fffe0ff */
[----:B------:R-:W-:-:S03]  /*5a90*/  UIMAD UR10, UR6, UR28, URZ ;  /* 0x0000001c060a72a4 */ /* 0x000fc6000f8e02ff */
[----:B------:R-:W-:Y:S01]  /*5aa0*/  UMOV UR6, URZ ;  /* 0x000000ff00067c82 */ /* 0x000fe20008000000 */
[----:B------:R-:W-:Y:S02]  /*5ab0*/  UIMAD.WIDE.U32 UR4, UR5, UR10, UR4 ;  /* 0x0000000a050472a5 */ /* 0x000fe4000f8e0004 */
[----:B------:R-:W-:-:S07]  /*5ac0*/  UIMAD.WIDE.U32 UR40, UR7, UR40, UR6 ;  /* 0x00000028072872a5 */ /* 0x000fce000f8e0006 */
[----:B------:R-:W-:Y:S01]  /*5ad0*/  UMOV UR40, UR41 ;  /* 0x0000002900287c82 */ /* 0x000fe20008000000 */
[----:B--23--:R-:W-:-:S05]  /*5ae0*/  UMOV UR41, UR5 ;  /* 0x0000000500297c82 */ /* 0x00cfca0008000000 */
.L_x_100:
[----:B------:R-:W-:Y:S04]  /*5af0*/  SHF.L.U32 R4, R10, 0x1f, RZ ;  /* 0x0000001f0a047819 */ /* 0x000fe800000006ff */
[----:B-1----:R-:W1:Y:S02]  /*5b00*/  SYNCS.PHASECHK.TRANS64.TRYWAIT P0, [UR19+0x240], R4 ;  /* 0x00024004ff0075a7 */ /* 0x002e640008001113 */
[----:B-1----:R-:W-:Y:S05]  /*5b10*/  @!P0 BRA `(.L_x_91) ;  /* 0x0000004800948947 */ /* 0x002fea0003800000 */
.L_x_204:
[----:B-1----:R-:W1:Y:S01]  /*5b20*/  LDS.128 R4, [UR19+0x280] ;  /* 0x00028013ff047984 */ /* 0x002e620008000c00 */
[----:B------:R-:W-:Y:S01]  /*5b30*/  UISETP.GE.AND UP0, UPT, UR39, 0x1, UPT ;  /* 0x000000012700788c */ /* 0x000fe2000bf06270 */
[----:B------:R-:W-:Y:S01]  /*5b40*/  @!PT LDS RZ, [RZ] ;  /* 0x00000000fffff984 */ /* 0x000fe20000000800 */
[----:B------:R-:W-:Y:S01]  /*5b50*/  @!PT LDS RZ, [RZ] ;  /* 0x00000000fffff984 */ /* 0x000fe20000000800 */
[----:B------:R-:W-:Y:S01]  /*5b60*/  @!PT LDS RZ, [RZ] ;  /* 0x00000000fffff984 */ /* 0x000fe20000000800 */
[----:B------:R-:W-:Y:S01]  /*5b70*/  @!PT LDS RZ, [RZ] ;  /* 0x00000000fffff984 */ /* 0x000fe20000000800 */
[----:B------:R2:W-:Y:S06]  /*5b80*/  MEMBAR.ALL.CTA ;  /* 0x0000000000007992 */ /* 0x0005ec0000008000 */
[----:B--2---:R-:W2:Y:S02]  /*5b90*/  FENCE.VIEW.ASYNC.S ;  /* 0x00000000000073c6 */ /* 0x004ea40000000000 */
[----:B--2---:R-:W-:Y:S01]  /*5ba0*/  SYNCS.ARRIVE.TRANS64.RED.A1T0 RZ, [UR46], RZ ;  /* 0x000000ffffff79a7 */ /* 0x004fe2000810042e */
[----:B-1----:R-:W-:Y:S11]  /*5bb0*/  LOP3.LUT P0, RZ, R6, 0x1, RZ, 0xc0, !PT ;  /* 0x0000000106ff7812 */ /* 0x002ff6000780c0ff */
[----:B------:R-:W-:Y:S02]  /*5bc0*/  @!UPT UIADD3 URZ, UPT, UPT, URZ, URZ, URZ ;  /* 0x000000fffffff290 */ /* 0x000fe4000fffe0ff */
[----:B------:R-:W-:Y:S01]  /*5bd0*/  VOTEU.ANY UP1, P0 ;  /* 0x0000000000ff7886 */ /* 0x000fe20000020100 */
[----:B------:R-:W-:Y:S11]  /*5be0*/  PLOP3.LUT P0, PT, PT, PT, UP1, 0x80, 0x8 ;  /* 0x000000000008781c */ /* 0x000ff60003f0f018 */
[----:B------:R-:W-:Y:S02]  /*5bf0*/  @!UPT UIADD3 URZ, UPT, UPT, URZ, URZ, URZ ;  /* 0x000000fffffff290 */ /* 0x000fe4000fffe0ff */
[----:B------:R-:W-:Y:S02]  /*5c00*/  @P0 MOV R8, R4 ;  /* 0x0000000400080202 */ /* 0x000fe40000000f00 */
[----:B------:R-:W-:Y:S02]  /*5c10*/  @P0 LOP3.LUT R0, R5, 0xffff, RZ, 0xc0, !PT ;  /* 0x0000ffff05000812 */ /* 0x000fe400078ec0ff */
[----:B------:R-:W-:Y:S02]  /*5c20*/  @P0 R2UR UR5, R8 ;  /* 0x00000000080502ca */ /* 0x000fe400000e0000 */
[----:B------:R-:W-:Y:S11]  /*5c30*/  @P0 R2UR UR4, R0 ;  /* 0x00000000000402ca */ /* 0x000ff600000e0000 */
[----:B------:R-:W-:Y:S02]  /*5c40*/  @UP1 UMOV UR15, UR5 ;  /* 0x00000005000f1c82 */ /* 0x000fe40008000000 */
[----:B------:R-:W-:Y:S01]  /*5c50*/  @UP1 UMOV UR7, UR4 ;  /* 0x0000000400071c82 */ /* 0x000fe20008000000 */
[----:B------:R-:W-:Y:S05]  /*5c60*/  BRA.U !UP0, `(.L_x_92) ;  /* 0x0000000108c07547 */ /* 0x000fea000b800000 */
[----:B------:R-:W-:Y:S02]  /*5c70*/  UIMAD.WIDE.U32 UR12, UR7, UR35, URZ ;  /* 0x00000023070c72a5 */ /* 0x000fe4000f8e00ff */
[----:B------:R-:W-:Y:S02]  /*5c80*/  UP2UR UR14, UPR, URZ, 0x4 ;  /* 0x00000004ff0e7883 */ /* 0x000fe40008000000 */
[----:B------:R-:W-:Y:S02]  /*5c90*/  UISETP.NE.AND UP2, UPT, UR34, 0x1, UPT ;  /* 0x000000012200788c */ /* 0x000fe4000bf45270 */
[----:B------:R-:W-:Y:S02]  /*5ca0*/  UIMAD.WIDE.U32 UR20, UR15, UR32, URZ ;  /* 0x000000200f1472a5 */ /* 0x000fe4000f8e00ff */
[----:B------:R-:W-:Y:S02]  /*5cb0*/  USEL UR4, UR37, UR42, !UP2 ;  /* 0x0000002a25047287 */ /* 0x000fe4000d000000 */
[----:B------:R-:W-:Y:S02]  /*5cc0*/  UISETP.NE.AND UP0, UPT, UR18, 0x1, UPT ;  /* 0x000000011200788c */ /* 0x000fe4000bf05270 */
[----:B------:R-:W-:Y:S02]  /*5cd0*/  UP2UR UR26, UPR, URZ, 0x2 ;  /* 0x00000002ff1a7883 */ /* 0x000fe40008000000 */
[----:B------:R-:W-:Y:S02]  /*5ce0*/  UISETP.NE.AND UP1, UPT, UR39, 0x1, UPT ;  /* 0x000000012700788c */ /* 0x000fe4000bf25270 */
[----:B------:R-:W-:Y:S02]  /*5cf0*/  UIMAD.WIDE.U32 UR22, UR4, UR16, URZ ;  /* 0x00000010041672a5 */ /* 0x000fe4000f8e00ff */
[----:B------:R-:W-:Y:S01]  /*5d00*/  USEL UR10, UR38, UR43, !UP0 ;  /* 0x0000002b260a7287 */ /* 0x000fe2000c000000 */
[----:B------:R-:W-:Y:S02]  /*5d10*/  UMOV UR5, UR13 ;  /* 0x0000000d00057c82 */ /* 0x000fe40008000000 */
[----:B------:R-:W-:Y:S02]  /*5d20*/  USHF.R.U32.HI UR6, URZ, UR53, UR5 ;  /* 0x00000035ff067299 */ /* 0x000fe40008011605 */
[----:B------:R-:W-:Y:S02]  /*5d30*/  UIMAD.WIDE.U32 UR24, UR10, UR16, URZ ;  /* 0x000000100a1872a5 */ /* 0x000fe4000f8e00ff */
[----:B------:R-:W-:Y:S02]  /*5d40*/  USEL UR6, UR7, UR6, !UP2 ;  /* 0x0000000607067287 */ /* 0x000fe4000d000000 */
[----:B------:R-:W-:Y:S02]  /*5d50*/  UISETP.NE.AND UP2, UPT, UR14, URZ, UPT ;  /* 0x000000ff0e00728c */ /* 0x000fe4000bf45270 */
[----:B------:R-:W-:Y:S01]  /*5d60*/  UIMAD.WIDE.U32 UR12, UR6, UR16, URZ ;  /* 0x00000010060c72a5 */ /* 0x000fe2000f8e00ff */
[----:B------:R-:W-:Y:S02]  /*5d70*/  UMOV UR5, UR21 ;  /* 0x0000001500057c82 */ /* 0x000fe40008000000 */
[----:B------:R-:W-:Y:S03]  /*5d80*/  USHF.R.U32.HI UR11, URZ, UR33, UR5 ;  /* 0x00000021ff0b7299 */ /* 0x000fe60008011605 */
[----:B------:R-:W-:Y:S02]  /*5d90*/  UMOV UR5, UR23 ;  /* 0x0000001700057c82 */ /* 0x000fe40008000000 */
[----:B------:R-:W-:Y:S03]  /*5da0*/  @UP1 USHF.R.U32.HI UR4, URZ, UR17, UR5 ;  /* 0x00000011ff041299 */ /* 0x000fe60008011605 */
[----:B------:R-:W-:Y:S01]  /*5db0*/  UMOV UR5, UR25 ;  /* 0x0000001900057c82 */ /* 0x000fe20008000000 */
[----:B------:R-:W-:Y:S02]  /*5dc0*/  UIMAD UR4, UR39, UR4, URZ ;  /* 0x00000004270472a4 */ /* 0x000fe4000f8e02ff */
[----:B------:R-:W-:Y:S02]  /*5dd0*/  @UP1 USHF.R.U32.HI UR10, URZ, UR17, UR5 ;  /* 0x00000011ff0a1299 */ /* 0x000fe40008011605 */
[----:B------:R-:W-:Y:S02]  /*5de0*/  USEL UR5, UR15, UR11, !UP0 ;  /* 0x0000000b0f057287 */ /* 0x000fe4000c000000 */
[----:B------:R-:W-:Y:S02]  /*5df0*/  UIMAD UR11, UR39, UR10, URZ ;  /* 0x0000000a270b72a4 */ /* 0x000fe4000f8e02ff */
[----:B------:R-:W-:Y:S03]  /*5e00*/  UISETP.GE.AND UP0, UPT, UR6, UR4, UPT ;  /* 0x000000040600728c */ /* 0x000fe6000bf06270 */
[----:B------:R-:W-:Y:S01]  /*5e10*/  UMOV UR4, UR13 ;  /* 0x0000000d00047c82 */ /* 0x000fe20008000000 */
[----:B------:R-:W-:Y:S02]  /*5e20*/  UISETP.GE.OR UP0, UPT, UR5, UR11, UP0 ;  /* 0x0000000b0500728c */ /* 0x000fe40008706670 */
[----:B------:R-:W-:Y:S02]  /*5e30*/  USHF.R.U32.HI UR4, URZ, UR17, UR4 ;  /* 0x00000011ff047299 */ /* 0x000fe40008011604 */
[----:B------:R-:W-:Y:S02]  /*5e40*/  UIMAD.WIDE.U32 UR12, UR5, UR16, URZ ;  /* 0x00000010050c72a5 */ /* 0x000fe4000f8e00ff */
[----:B------:R-:W-:Y:S04]  /*5e50*/  USEL UR14, UR6, UR4, !UP1 ;  /* 0x00000004060e7287 */ /* 0x000fe8000c800000 */
[----:B------:R-:W-:Y:S01]  /*5e60*/  UIADD3 UR11, UPT, UPT, -UR14, URZ, URZ ;  /* 0x000000ff0e0b7290 */ /* 0x000fe2000fffe1ff */
[----:B------:R-:W-:Y:S02]  /*5e70*/  @!UP0 UMOV UR4, UR13 ;  /* 0x0000000d00048c82 */ /* 0x000fe40008000000 */
[----:B------:R-:W-:Y:S02]  /*5e80*/  @!UP0 USHF.R.U32.HI UR4, URZ, UR17, UR4 ;  /* 0x00000011ff048299 */ /* 0x000fe40008011604 */
[----:B------:R-:W-:Y:S02]  /*5e90*/  UIMAD UR11, UR39, UR11, UR6 ;  /* 0x0000000b270b72a4 */ /* 0x000fe4000f8e0206 */
[----:B------:R-:W-:Y:S02]  /*5ea0*/  @!UP0 USEL UR4, UR5, UR4, !UP1 ;  /* 0x0000000405048287 */ /* 0x000fe4000c800000 */
[----:B------:R-:W-:Y:S02]  /*5eb0*/  UISETP.NE.AND UP1, UPT, UR26, URZ, UPT ;  /* 0x000000ff1a00728c */ /* 0x000fe4000bf25270 */
[----:B------:R-:W-:Y:S02]  /*5ec0*/  @!UP0 UIMAD UR11, UR10, UR11, UR4 ;  /* 0x0000000b0a0b82a4 */ /* 0x000fe4000f8e0204 */
[----:B------:R-:W-:Y:S02]  /*5ed0*/  @!UP0 UIADD3 UR12, UPT, UPT, UR14, -UR4, URZ ;  /* 0x800000040e0c8290 */ /* 0x000fe4000fffe0ff */
[----:B------:R-:W-:Y:S02]  /*5ee0*/  UIADD3 UR4, UPT, UPT, -UR5, URZ, URZ ;  /* 0x000000ff05047290 */ /* 0x000fe4000fffe1ff */
[----:B------:R-:W-:Y:S02]  /*5ef0*/  UIADD3 UR10, UPT, UPT, -UR6, URZ, URZ ;  /* 0x000000ff060a7290 */ /* 0x000fe4000fffe1ff */
[----:B------:R-:W-:Y:S02]  /*5f00*/  @!UP0 UIMAD UR6, UR12, UR39, UR5 ;  /* 0x000000270c0682a4 */ /* 0x000fe4000f8e0205 */
[----:B------:R-:W-:Y:S02]  /*5f10*/  UIMAD UR15, UR18, UR4, UR15 ;  /* 0x00000004120f72a4 */ /* 0x000fe4000f8e020f */
[----:B------:R-:W-:Y:S01]  /*5f20*/  UIMAD UR7, UR34, UR10, UR7 ;  /* 0x0000000a220772a4 */ /* 0x000fe2000f8e0207 */
[----:B------:R-:W-:Y:S02]  /*5f30*/  @!UP0 UMOV UR5, UR11 ;  /* 0x0000000b00058c82 */ /* 0x000fe40008000000 */
[----:B------:R-:W-:Y:S02]  /*5f40*/  UIMAD UR15, UR5, UR18, UR15 ;  /* 0x00000012050f72a4 */ /* 0x000fe4000f8e020f */
[----:B------:R-:W-:Y:S11]  /*5f50*/  UIMAD UR7, UR6, UR34, UR7 ;  /* 0x00000022060772a4 */ /* 0x000ff6000f8e0207 */
[----:B------:R-:W-:Y:S01]  /*5f60*/  @!UPT UIADD3 URZ, UPT, UPT, URZ, URZ, URZ ;  /* 0x000000fffffff290 */ /* 0x000fe2000fffe0ff */
.L_x_92:
[----:B------:R-:W1:Y:S01]  /*5f70*/  @!UP2 LDCU.128 UR20, c[0x0][0xc10] ;  /* 0x00018200ff14a7ac */ /* 0x000e620008000c00 */
[C---:B------:R-:W-:Y:S02]  /*5f80*/  ISETP.NE.U32.AND P2, PT, R2.reuse, RZ, PT ;  /* 0x000000ff0200720c */ /* 0x040fe40003f45070 */
[----:B------:R-:W-:Y:S02]  /*5f90*/  ISETP.NE.U32.AND P1, PT, R2, RZ, PT ;  /* 0x000000ff0200720c */ /* 0x000fe40003f25070 */
[C---:B------:R-:W-:Y:S02]  /*5fa0*/  ISETP.NE.AND.EX P2, PT, R3.reuse, RZ, PT, P2 ;  /* 0x000000ff0300720c */ /* 0x040fe40003f45320 */
[----:B------:R-:W-:Y:S01]  /*5fb0*/  ISETP.NE.AND.EX P1, PT, R3, RZ, PT, P1 ;  /* 0x000000ff0300720c */ /* 0x000fe20003f25310 */
[----:B------:R-:W2:Y:S01]  /*5fc0*/  @!UP2 LDCU UR5, c[0x0][0xc0c] ;  /* 0x00018180ff05a7ac */ /* 0x000ea20008000800 */
[----:B------:R-:W-:Y:S01]  /*5fd0*/  SHF.L.U32 R8, R11, 0x1f, RZ ;  /* 0x0000001f0b087819 */ /* 0x000fe200000006ff */
[----:B-1----:R-:W-:Y:S07]  /*5fe0*/  UIMAD.WIDE.U32 UR10, UR15, UR20, URZ ;  /* 0x000000140f0a72a5 */ /* 0x002fee000f8e00ff */
[----:B------:R-:W-:Y:S01]  /*5ff0*/  @!UP2 UMOV UR4, UR11 ;  /* 0x0000000b0004ac82 */ /* 0x000fe20008000000 */
[----:B--2---:R-:W-:Y:S02]  /*6000*/  @!UP2 UISETP.NE.AND UP0, UPT, UR5, 0x1, UPT ;  /* 0x000000010500a88c */ /* 0x004fe4000bf05270 */
[----:B------:R-:W-:Y:S02]  /*6010*/  @!UP2 USHF.R.U32.HI UR4, URZ, UR21, UR4 ;  /* 0x00000015ff04a299 */ /* 0x000fe40008011604 */
[----:B------:R-:W-:Y:S02]  /*6020*/  UIMAD.WIDE.U32 UR10, UR7, UR23, URZ ;  /* 0x00000017070a72a5 */ /* 0x000fe4000f8e00ff */
[----:B------:R-:W-:Y:S02]  /*6030*/  @!UP2 USEL UR12, UR15, UR4, !UP0 ;  /* 0x000000040f0ca287 */ /* 0x000fe4000c000000 */
[----:B------:R-:W-:Y:S03]  /*6040*/  @!UP2 UISETP.NE.AND UP0, UPT, UR22, 0x1, UPT ;  /* 0x000000011600a88c */ /* 0x000fe6000bf05270 */
[----:B------:R-:W-:Y:S02]  /*6050*/  @!UP2 UMOV UR6, UR11 ;  /* 0x0000000b0006ac82 */ /* 0x000fe40008000000 */
[----:B------:R-:W1:Y:S02]  /*6060*/  @!UP2 LDCU UR4, c[0x0][0xc20] ;  /* 0x00018400ff04a7ac */ /* 0x000e640008000800 */
[----:B-1----:R-:W-:Y:S04]  /*6070*/  @!UP2 USHF.R.U32.HI UR6, URZ, UR4, UR6 ;  /* 0x00000004ff06a299 */ /* 0x002fe80008011606 */
[----:B------:R-:W-:Y:S04]  /*6080*/  @!UP2 USEL UR6, UR7, UR6, !UP0 ;  /* 0x000000060706a287 */ /* 0x000fe8000c000000 */
[----:B------:R-:W-:Y:S02]  /*6090*/  @!UP2 UIADD3 UR4, UPT, UPT, -UR12, UR6, URZ ;  /* 0x000000060c04a290 */ /* 0x000fe4000fffe1ff */
[----:B------:R-:W-:Y:S02]  /*60a0*/  @!UP2 UIADD3 UR6, UPT, UPT, UR12, -UR6, URZ ;  /* 0x800000060c06a290 */ /* 0x000fe4000fffe0ff */
[----:B------:R-:W-:Y:S02]  /*60b0*/  @!UP2 UIMAD UR15, UR4, UR5, UR15 ;  /* 0x00000005040fa2a4 */ /* 0x000fe4000f8e020f */
[----:B------:R-:W-:Y:S01]  /*60c0*/  @!UP2 UIMAD UR7, UR6, UR22, UR7 ;  /* 0x000000160607a2a4 */ /* 0x000fe2000f8e0207 */
[----:B------:R-:W-:Y:S11]  /*60d0*/  BRA.U UP4, `(.L_x_93) ;  /* 0x0000000104107547 */ /* 0x000ff6000b800000 */
[----:B------:R-:W-:Y:S04]  /*60e0*/  MOV R9, UR52 ;  /* 0x0000003400097c02 */ /* 0x000fe80008000f00 */
[----:B------:R-:W-:Y:S04]  /*60f0*/  SHF.L.U32 R9, R9, 0x1f, RZ ;  /* 0x0000001f09097819 */ /* 0x000fe800000006ff */
[----:B------:R-:W1:Y:S02]  /*6100*/  SYNCS.PHASECHK.TRANS64.TRYWAIT P3, [UR19+0x238], R9 ;  /* 0x00023809ff0075a7 */ /* 0x000e640008061113 */
[----:B-1----:R-:W-:Y:S05]  /*6110*/  @!P3 BRA `(.L_x_94) ;  /* 0x00000044002cb947 */ /* 0x002fea0003800000 */
.L_x_93:
[----:B------:R-:W-:Y:S05]  /*6120*/  @!P2 BRA `(.L_x_95) ;  /* 0x000000000030a947 */ /* 0x000fea0003800000 */
[----:B------:R-:W-:Y:S01]  /*6130*/  UPLOP3.LUT UP3, UPT, UPT, UPT, UP5, 0x80, 0x8 ;  /* 0x000000000008789c */ /* 0x000fe20003f6f050 */
[----:B------:R-:W-:Y:S01]  /*6140*/  HFMA2 R139, -RZ, RZ, 0, 5.9604644775390625e-08 ;  /* 0x00000001ff8b7431 */ /* 0x000fe200000001ff */
[----:B------:R-:W2:Y:S04]  /*6150*/  LDCU.64 UR4, c[0x0][0x358] ;  /* 0x00006b00ff0477ac */ /* 0x000ea80008000a00 */
[----:B------:R-:W-:Y:S11]  /*6160*/  PLOP3.LUT P2, PT, PT, PT, UP3, 0x80, 0x8 ;  /* 0x000000000008781c */ /* 0x000ff60003f4f038 */
[----:B------:R-:W-:Y:S02]  /*6170*/  @!UPT UIADD3 URZ, UPT, UPT, URZ, URZ, URZ ;  /* 0x000000fffffff290 */ /* 0x000fe4000fffe0ff */
[----:B------:R-:W3:Y:S01]  /*6180*/  @P2 LDC.64 R12, c[0x0][0x988] ;  /* 0x00026200ff0c2b82 */ /* 0x000ee20000000a00 */
[----:B-1----:R-:W-:Y:S04]  /*6190*/  @P2 IMAD R0, R16, R2, RZ ;  /* 0x0000000210002224 */ /* 0x002fe800078e02ff */
[----:B---3--:R-:W-:Y:S01]  /*61a0*/  @P2 IMAD.WIDE R12, R0, 0x4, R12 ;  /* 0x00000004000c2825 */ /* 0x008fe200078e020c */
[----:B------:R-:W-:Y:S04]  /*61b0*/  MOV R0, 0x1 ;  /* 0x0000000100007802 */ /* 0x000fe80000000f00 */
[----:B--2--5:R2:W5:Y:S01]  /*61c0*/  @P2 LDG.E R71, desc[UR4][R12.64] ;  /* 0x000000040c472981 */ /* 0x024562000c1e1900 */
[----:B------:R-:W-:Y:S01]  /*61d0*/  @!P2 PRMT R139, R0, 0x7610, R139 ;  /* 0x00007610008ba816 */ /* 0x000fe2000000008b */
[----:B--2---:R-:W3:Y:S06]  /*61e0*/  @!P2 LDC R71, c[0x0][0x980] ;  /* 0x00026000ff47ab82 */ /* 0x004eec0000000800 */
.L_x_95:
[----:B---3-5:R-:W-:Y:S01]  /*61f0*/  @!P1 FSETP.EQ.AND P2, PT, R71, RZ, PT ;  /* 0x000000ff4700920b */ /* 0x028fe20003f42000 */
[----:B------:R-:W-:Y:S01]  /*6200*/  @!UPT UIADD3 URZ, UPT, UPT, URZ, URZ, URZ ;  /* 0x000000fffffff290 */ /* 0x000fe2000fffe0ff */
[----:B------:R-:W-:Y:S11]  /*6210*/  @!P1 BRA `(.L_x_96) ;  /* 0x0000000000149947 */ /* 0x000ff60003800000 */
[----:B------:R-:W-:Y:S02]  /*6220*/  LOP3.LUT P1, RZ, R139, 0xff, RZ, 0xc0, !PT ;  /* 0x000000ff8bff7812 */ /* 0x000fe4000782c0ff */
[----:B------:R-:W-:Y:S04]  /*6230*/  PLOP3.LUT P2, PT, PT, PT, UP3, 0x80, 0x8 ;  /* 0x000000000008781c */ /* 0x000fe80003f4f038 */
[----:B------:R-:W-:Y:S07]  /*6240*/  PLOP3.LUT P2, PT, P2, PT, PT, 0x8, 0x80 ;  /* 0x000000000080781c */ /* 0x000fee000174e170 */
[----:B------:R-:W-:Y:S11]  /*6250*/  @P1 FSETP.EQ.AND P2, PT, R71, RZ, PT ;  /* 0x000000ff4700120b */ /* 0x000ff60003f42000 */
[----:B------:R-:W-:Y:S02]  /*6260*/  @!UPT UIADD3 URZ, UPT, UPT, URZ, URZ, URZ ;  /* 0x000000fffffff290 */ /* 0x000fe4000fffe0ff */
.L_x_96:
[----:B------:R-:W2:Y:S01]  /*6270*/  SYNCS.PHASECHK.TRANS64.TRYWAIT P1, [UR19+0x228], R8 ;  /* 0x00022808ff0075a7 */ /* 0x000ea20008021113 */
[----:B------:R-:W-:Y:S01]  /*6280*/  ELECT P3, URZ, PT ;  /* 0x0000000000ff782f */ /* 0x000fe20003860000 */
[----:B------:R-:W-:Y:S01]  /*6290*/  @!UPT UIADD3 URZ, UPT, UPT, URZ, URZ, URZ ;  /* 0x000000fffffff290 */ /* 0x000fe2000fffe0ff */
[----:B--2---:R-:W-:Y:S11]  /*62a0*/  @!P1 BRA `(.L_x_97) ;  /* 0x0000004000e09947 */ /* 0x004ff60003800000 */
.L_x_207:
[----:B------:R-:W-:Y:S01]  /*62b0*/  PLOP3.LUT P2, PT, P2, P3, PT, 0xf2, 0x2f ;  /* 0x00000000002f781c */ /* 0x000fe20001747e72 */
[----:B------:R-:W-:Y:S01]  /*62c0*/  BSSY.RECONVERGENT B0, `(.L_x_98) ;  /* 0x000004f000007945 */ /* 0x000fe20003800200 */
[----:B------:R-:W-:Y:S11]  /*62d0*/  @P0 SHF.R.U32.HI R16, RZ, 0x10, R5 ;  /* 0x00000010ff100819 */ /* 0x000ff60000011605 */
[----:B------:R-:W-:Y:S05]  /*62e0*/  @P2 BRA `(.L_x_99) ;  /* 0x0000000400302947 */ /* 0x000fea0003800000 */
[----:B------:R-:W-:Y:S01]  /*62f0*/  UISETP.NE.AND UP4, UPT, UR51, URZ, UPT ;  /* 0x000000ff3300728c */ /* 0x000fe2000bf85270 */
[----:B-1----:R-:W-:Y:S01]  /*6300*/  IMAD.U32 R0, RZ, RZ, UR44 ;  /* 0x0000002cff007e24 */ /* 0x002fe2000f8e00ff */
[----:B------:R-:W-:Y:S04]  /*6310*/  MOV R5, UR36 ;  /* 0x0000002400057c02 */ /* 0x000fe80008000f00 */
[----:B------:R-:W-:Y:S02]  /*6320*/  IABS R0, R0 ;  /* 0x0000000000007213 */ /* 0x000fe40000000000 */
[----:B------:R-:W-:Y:S02]  /*6330*/  IABS R5, R5 ;  /* 0x0000000500057213 */ /* 0x000fe40000000000 */
[----:B------:R-:W-:Y:S02]  /*6340*/  R2UR UR4, R0 ;  /* 0x00000000000472ca */ /* 0x000fe400000e0000 */
[----:B------:R-:W1:Y:S11]  /*6350*/  I2F.RP R6, R5 ;  /* 0x0000000500067306 */ /* 0x000e760000209400 */
[----:B------:R-:W-:Y:S01]  /*6360*/  UIMAD.WIDE.U32 UR10, UR41, UR4, URZ ;  /* 0x00000004290a72a5 */ /* 0x000fe2000f8e00ff */
[----:B-1----:R-:W1:Y:S06]  /*6370*/  MUFU.RCP R6, R6 ;  /* 0x0000000600067308 */ /* 0x002e6c0000001000 */
[----:B------:R-:W-:Y:S02]  /*6380*/  UMOV UR12, UR11 ;  /* 0x0000000b000c7c82 */ /* 0x000fe40008000000 */
[----:B------:R-:W-:Y:S04]  /*6390*/  UIMAD UR4, UR12, UR48, UR4 ;  /* 0x000000300c0472a4 */ /* 0x000fe8000f8e0204 */
[----:B------:R-:W-:Y:S01]  /*63a0*/  UISETP.GT.U32.AND UP0, UPT, UR28, UR4, UPT ;  /* 0x000000041c00728c */ /* 0x000fe2000bf04070 */
[----:B-1----:R-:W-:Y:S10]  /*63b0*/  VIADD R6, R6, 0xffffffe ;  /* 0x0ffffffe06067836 */ /* 0x002ff40000000000 */
[----:B------:R-:W-:Y:S01]  /*63c0*/  @!UP0 UIADD3 UR4, UPT, UPT, UR4, -UR28, URZ ;  /* 0x8000001c04048290 */ /* 0x000fe2000fffe0ff */
[----:B------:R-:W1:Y:S01]  /*63d0*/  F2I.FTZ.U32.TRUNC.NTZ R7, R6 ;  /* 0x0000000600077305 */ /* 0x000e62000021f000 */
[----:B------:R-:W-:Y:S02]  /*63e0*/  @!UP0 UIADD3 UR12, UPT, UPT, UR12, 0x1, URZ ;  /* 0x000000010c0c8890 */ /* 0x000fe4000fffe0ff */
[----:B------:R-:W-:Y:S02]  /*63f0*/  UISETP.GE.U32.AND UP0, UPT, UR4, UR28, UPT ;  /* 0x0000001c0400728c */ /* 0x000fe4000bf06070 */
[----:B------:R-:W-:Y:S09]  /*6400*/  ULOP3.LUT UR4, UR44, UR29, URZ, 0x3c, !UPT ;  /* 0x0000001d2c047292 */ /* 0x000ff2000f8e3cff */
[----:B------:R-:W-:Y:S01]  /*6410*/  @UP0 UIADD3 UR12, UPT, UPT, UR12, 0x1, URZ ;  /* 0x000000010c0c0890 */ /* 0x000fe2000fffe0ff */
[--C-:B-1----:R-:W-:Y:S01]  /*6420*/  IMAD.MOV R4, RZ, RZ, -R7.reuse ;  /* 0x000000ffff047224 */ /* 0x102fe200078e0a07 */
[----:B------:R-:W-:Y:S01]  /*6430*/  UISETP.GE.AND UP0, UPT, UR4, URZ, UPT ;  /* 0x000000ff0400728c */ /* 0x000fe2000bf06270 */
[----:B------:R-:W-:Y:S02]  /*6440*/  IMAD.MOV.U32 R6, RZ, RZ, RZ ;  /* 0x000000ffff067224 */ /* 0x000fe400078e00ff */
[-C--:B------:R-:W-:Y:S04]  /*6450*/  IMAD R4, R4, R5.reuse, RZ ;  /* 0x0000000504047224 */ /* 0x080fe800078e02ff */
[----:B------:R-:W-:Y:S04]  /*6460*/  IMAD.HI.U32 R7, R7, R4, R6 ;  /* 0x0000000407077227 */ /* 0x000fe800078e0006 */
[----:B------:R-:W-:Y:S02]  /*6470*/  @!UP0 UIADD3 UR12, UPT, UPT, -UR12, URZ, URZ ;  /* 0x000000ff0c0c8290 */ /* 0x000fe4000fffe1ff */
[----:B------:R-:W-:Y:S06]  /*6480*/  @!UP6 ULOP3.LUT UR12, URZ, UR29, URZ, 0x33, !UPT ;  /* 0x0000001dff0ce292 */ /* 0x000fec000f8e33ff */
[----:B------:R-:W-:Y:S05]  /*6490*/  IMAD.U32 R0, RZ, RZ, UR12 ;  /* 0x0000000cff007e24 */ /* 0x000fea000f8e00ff */
[----:B------:R-:W-:Y:S04]  /*64a0*/  IABS R0, R0 ;  /* 0x0000000000007213 */ /* 0x000fe80000000000 */
[----:B------:R-:W-:Y:S11]  /*64b0*/  R2UR UR4, R0 ;  /* 0x00000000000472ca */ /* 0x000ff600000e0000 */
[----:B------:R-:W-:Y:S02]  /*64c0*/  @!UPT UIADD3 URZ, UPT, UPT, URZ, URZ, URZ ;  /* 0x000000fffffff290 */ /* 0x000fe4000fffe0ff */
[----:B------:R-:W-:Y:S07]  /*64d0*/  UIMAD.WIDE.U32 UR10, UR40, UR4, URZ ;  /* 0x00000004280a72a5 */ /* 0x000fee000f8e00ff */
[----:B------:R-:W-:Y:S01]  /*64e0*/  UMOV UR13, UR11 ;  /* 0x0000000b000d7c82 */ /* 0x000fe20008000000 */
[----:B------:R-:W-:Y:S02]  /*64f0*/  USHF.L.U32 UR11, UR47, 0x7, URZ ;  /* 0x000000072f0b7899 */ /* 0x000fe400080006ff */
[----:B------:R-:W-:Y:S04]  /*6500*/  UIADD3 UR5, UPT, UPT, -UR13, URZ, URZ ;  /* 0x000000ff0d057290 */ /* 0x000fe8000fffe1ff */
[----:B------:R-:W-:Y:S04]  /*6510*/  UIMAD UR4, UR27, UR5, UR4 ;  /* 0x000000051b0472a4 */ /* 0x000fe8000f8e0204 */
[----:B------:R-:W-:Y:S11]  /*6520*/  UISETP.GT.U32.AND UP0, UPT, UR27, UR4, UPT ;  /* 0x000000041b00728c */ /* 0x000ff6000bf04070 */
[----:B------:R-:W-:Y:S02]  /*6530*/  @!UP0 UIADD3 UR4, UPT, UPT, UR4, -UR27, URZ ;  /* 0x8000001b04048290 */ /* 0x000fe4000fffe0ff */
[----:B------:R-:W-:Y:S02]  /*6540*/  @!UP0 UIADD3 UR13, UPT, UPT, UR13, 0x1, URZ ;  /* 0x000000010d0d8890 */ /* 0x000fe4000fffe0ff */
[----:B------:R-:W-:Y:S02]  /*6550*/  UISETP.GE.U32.AND UP0, UPT, UR4, UR27, UPT ;  /* 0x0000001b0400728c */ /* 0x000fe4000bf06070 */
[----:B------:R-:W-:Y:S09]  /*6560*/  ULOP3.LUT UR4, UR12, UR51, URZ, 0x3c, !UPT ;  /* 0x000000330c047292 */ /* 0x000ff2000f8e3cff */
[----:B------:R-:W-:Y:S02]  /*6570*/  @UP0 UIADD3 UR13, UPT, UPT, UR13, 0x1, URZ ;  /* 0x000000010d0d0890 */ /* 0x000fe4000fffe0ff */
[----:B------:R-:W-:Y:S11]  /*6580*/  UISETP.GE.AND UP0, UPT, UR4, URZ, UPT ;  /* 0x000000ff0400728c */ /* 0x000ff6000bf06270 */
[----:B------:R-:W-:Y:S02]  /*6590*/  @!UP0 UIADD3 UR13, UPT, UPT, -UR13, URZ, URZ ;  /* 0x000000ff0d0d8290 */ /* 0x000fe4000fffe1ff */
[----:B------:R-:W-:Y:S02]  /*65a0*/  @!UP4 ULOP3.LUT UR13, URZ, UR51, URZ, 0x33, !UPT ;  /* 0x00000033ff0dc292 */ /* 0x000fe4000f8e33ff */
[----:B------:R-:W-:Y:S02]  /*65b0*/  UISETP.NE.AND UP4, UPT, UR36, URZ, UPT ;  /* 0x000000ff2400728c */ /* 0x000fe4000bf85270 */
[----:B------:R-:W-:Y:S02]  /*65c0*/  ULOP3.LUT UR4, UR13, UR36, URZ, 0x3c, !UPT ;  /* 0x000000240d047292 */ /* 0x000fe4000f8e3cff */
[----:B------:R-:W-:Y:S01]  /*65d0*/  UIADD3 UR5, UPT, UPT, -UR13, URZ, URZ ;  /* 0x000000ff0d057290 */ /* 0x000fe2000fffe1ff */
[----:B------:R-:W-:Y:S01]  /*65e0*/  MOV R0, UR13 ;  /* 0x0000000d00007c02 */ /* 0x000fe20008000f00 */
[----:B------:R-:W-:Y:S02]  /*65f0*/  UISETP.GE.AND UP0, UPT, UR4, URZ, UPT ;  /* 0x000000ff0400728c */ /* 0x000fe4000bf06270 */
[----:B------:R-:W-:Y:S01]  /*6600*/  UIADD3 UR4, UPT, UPT, -UR12, URZ, URZ ;  /* 0x000000ff0c047290 */ /* 0x000fe2000fffe1ff */
[----:B------:R-:W-:Y:S01]  /*6610*/  IABS R0, R0 ;  /* 0x0000000000007213 */ /* 0x000fe20000000000 */
[----:B------:R-:W-:Y:S02]  /*6620*/  UIMAD UR12, UR51, UR5, UR12 ;  /* 0x00000005330c72a4 */ /* 0x000fe4000f8e020c */
[----:B------:R-:W-:Y:S02]  /*6630*/  UIMAD UR4, UR29, UR4, UR44 ;  /* 0x000000041d0472a4 */ /* 0x000fe4000f8e022c */
[----:B------:R-:W-:Y:S01]  /*6640*/  IMAD.HI.U32 R7, R7, R0, RZ ;  /* 0x0000000007077227 */ /* 0x000fe200078e00ff */
[----:B------:R-:W-:Y:S01]  /*6650*/  UMOV UR5, 0x10000000 ;  /* 0x1000000000057882 */ /* 0x000fe20000000000 */
[----:B------:R-:W-:Y:S03]  /*6660*/  USHF.L.U32 UR10, UR4, 0x6, URZ ;  /* 0x00000006040a7899 */ /* 0x000fe600080006ff */
[----:B------:R-:W-:Y:S01]  /*6670*/  IADD3 R4, PT, PT, -R7, RZ, RZ ;  /* 0x000000ff07047210 */ /* 0x000fe20007ffe1ff */
[----:B------:R-:W-:Y:S04]  /*6680*/  UMOV UR4, 0x0 ;  /* 0x0000000000047882 */ /* 0x000fe80000000000 */
[C---:B------:R-:W-:Y:S05]  /*6690*/  IMAD R0, R5.reuse, R4, R0 ;  /* 0x0000000405007224 */ /* 0x040fea00078e0200 */
[----:B------:R-:W-:Y:S11]  /*66a0*/  ISETP.GT.U32.AND P0, PT, R5, R0, PT ;  /* 0x000000000500720c */ /* 0x000ff60003f04070 */
[----:B------:R-:W-:Y:S02]  /*66b0*/  @!UPT UIADD3 URZ, UPT, UPT, URZ, URZ, URZ ;  /* 0x000000fffffff290 */ /* 0x000fe4000fffe0ff */
[----:B------:R-:W-:Y:S01]  /*66c0*/  @!P0 IMAD.IADD R0, R0, 0x1, -R5 ;  /* 0x0000000100008824 */ /* 0x000fe200078e0a05 */
[----:B------:R-:W-:Y:S04]  /*66d0*/  @!P0 IADD3 R7, PT, PT, R7, 0x1, RZ ;  /* 0x0000000107078810 */ /* 0x000fe80007ffe0ff */
[----:B------:R-:W-:Y:S01]  /*66e0*/  ISETP.GE.U32.AND P1, PT, R0, R5, PT ;  /* 0x000000050000720c */ /* 0x000fe20003f26070 */
[----:B------:R-:W-:Y:S11]  /*66f0*/  HFMA2 R0, -RZ, RZ, 0, 0.0078125 ;  /* 0x00002000ff007431 */ /* 0x000ff600000001ff */
[----:B------:R-:W-:Y:S01]  /*6700*/  @!UPT UIADD3 URZ, UPT, UPT, URZ, URZ, URZ ;  /* 0x000000fffffff290 */ /* 0x000fe2000fffe0ff */
[----:B------:R-:W-:Y:S05]  /*6710*/  @P1 VIADD R7, R7, 0x1 ;  /* 0x0000000107071836 */ /* 0x000fea0000000000 */
[----:B------:R-:W-:Y:S11]  /*6720*/  R2UR UR14, R7 ;  /* 0x00000000070e72ca */ /* 0x000ff600000e0000 */
[----:B------:R-:W-:Y:S02]  /*6730*/  @!UPT UIADD3 URZ, UPT, UPT, URZ, URZ, URZ ;  /* 0x000000fffffff290 */ /* 0x000fe4000fffe0ff */
[----:B------:R-:W-:Y:S02]  /*6740*/  @!UP0 UIADD3 UR14, UPT, UPT, -UR14, URZ, URZ ;  /* 0x000000ff0e0e8290 */ /* 0x000fe4000fffe1ff */
[----:B------:R-:W-:Y:S04]  /*6750*/  @!UP4 ULOP3.LUT UR14, URZ, UR36, URZ, 0x33, !UPT ;  /* 0x00000024ff0ec292 */ /* 0x000fe8000f8e33ff */
[----:B------:R-:W-:Y:S04]  /*6760*/  UIADD3 UR6, UPT, UPT, -UR14, URZ, URZ ;  /* 0x000000ff0e067290 */ /* 0x000fe8000fffe1ff */
[----:B------:R-:W-:Y:S09]  /*6770*/  UIMAD UR13, UR36, UR6, UR13 ;  /* 0x00000006240d72a4 */ /* 0x000ff2000f8e020d */
[----:B------:R2:W-:Y:S01]  /*6780*/  UTMALDG.5D [UR8], [UR30], desc[UR4] ;  /* 0x000004081e0075b4 */ /* 0x0005e20008021000 */
[----:B------:R2:W-:Y:S01]  /*6790*/  SYNCS.ARRIVE.TRANS64.RED.A0TR RZ, [UR19+0x220], R0 ;  /* 0x00022000ffff79a7 */ /* 0x0005e20008300413 */
[----:B------:R-:W-:Y:S01]  /*67a0*/  NOP ;  /* 0x0000000000007918 */ /* 0x000fe20000000000 */
.L_x_99:
[----:B--2---:R-:W-:Y:S05]  /*67b0*/  BSYNC.RECONVERGENT B0 ;  /* 0x0000000000007941 */ /* 0x004fea0003800200 */
.L_x_98:
[----:B------:R-:W-:Y:S01]  /*67c0*/  SYNCS.ARRIVE.TRANS64.RED.A1T0 RZ, [UR49], RZ ;  /* 0x000000ffffff79a7 */ /* 0x000fe20008100431 */
[----:B------:R-:W-:Y:S01]  /*67d0*/  UIADD3 UR44, UPT, UPT, UR7, UR50, URZ ;  /* 0x00000032072c7290 */ /* 0x000fe2000fffe0ff */
[----:B------:R-:W-:Y:S01]  /*67e0*/  LOP3.LUT R11, R11, 0x1, RZ, 0x3c, !PT ;  /* 0x000000010b0b7812 */ /* 0x000fe200078e3cff */
[----:B------:R-:W-:Y:S01]  /*67f0*/  UIADD3 UR47, UPT, UPT, UR15, UR45, URZ ;  /* 0x0000002d0f2f7290 */ /* 0x000fe2000fffe0ff */
[----:B------:R-:W-:Y:S01]  /*6800*/  LOP3.LUT R10, R10, 0x1, RZ, 0x3c, !PT ;  /* 0x000000010a0a7812 */ /* 0x000fe200078e3cff */
[----:B------:R-:W-:Y:S01]  /*6810*/  UPLOP3.LUT UP4, UPT, UPT, UPT, UPT, 0x80, 0x8 ;  /* 0x000000000008789c */ /* 0x000fe20003f8f070 */
[----:B------:R-:W-:Y:S10]  /*6820*/  BRA.U UP1, `(.L_x_100) ;  /* 0xfffffff101b07547 */ /* 0x000ff4000b83ffff */
[----:B-1----:R-:W-:Y:S07]  /*6830*/  MOV R0, UR19 ;  /* 0x0000001300007c02 */ /* 0x002fee0008000f00 */
.L_x_101:
[----:B-1----:R-:W-:-:S04]  /*6840*/  SHF.L.U32 R2, R11, 0x1f, RZ ;  /* 0x0000001f0b027819 */ /* 0x002fc800000006ff */
[----:B------:R1:W2:Y:S03]  /*6850*/  SYNCS.PHASECHK.TRANS64.TRYWAIT P0, [R0+URZ+0x228], R2 ;  /* 0x00022802000075a7 */ /* 0x0002a600080011ff */
[----:B--2---:R-:W-:Y:S05]  /*6860*/  @!P0 NANOSLEEP.SYNCS 0x989680 ;  /* 0x009896800000895d */ /* 0x004fea0003900000 */
[----:B------:R-:W2:Y:S02]  /*6870*/  @!P0 SYNCS.PHASECHK.TRANS64 P0, [R0+URZ+0x228], R2 ;  /* 0x00022802000085a7 */ /* 0x000ea400080010ff */
[----:B--2---:R-:W-:Y:S05]  /*6880*/  @P0 EXIT ;  /* 0x000000000000094d */ /* 0x004fea0003800000 */
[----:B------:R-:W-:Y:S05]  /*6890*/  BRA `(.L_x_101) ;  /* 0xfffffffc00e87947 */ /* 0x000fea000383ffff */
.L_x_90:
[----:B------:R-:W-:-:S06]  /*68a0*/  UISETP.GE.AND UP0, UPT, UR15, 0x4, UPT ;  /* 0x000000040f00788c */ /* 0x000fcc000bf06270 */
[----:B------:R-:W-:-:S13]  /*68b0*/  PLOP3.LUT P0, PT, PT, PT, UP0, 0x80, 0x8 ;  /* 0x000000000008781c */ /* 0x000fda0003f0f008 */
[----:B-1----:R-:W-:Y:S05]  /*68c0*/  @!P0 EXIT ;  /* 0x000000000000894d */ /* 0x002fea0003800000 */
[----:B------:R-:W1:Y:S08]  /*68d0*/  S2UR UR4, SR_CgaCtaId ;  /* 0x00000000000479c3 */ /* 0x000e700000008800 */
[----:B------:R-:W-:Y:S01]  /*68e0*/  BAR.SYNC.DEFER_BLOCKING 0x6, 0xa0 ;  /* 0x0182800000007b1d */ /* 0x000fe20000010000 */
[C---:B------:R-:W-:Y:S01]  /*68f0*/  IMAD.SHL.U32 R4, R133.reuse, 0x40, RZ ;  /* 0x0000004085047824 */ /* 0x040fe200078e00ff */
[----:B------:R-:W-:Y:S01]  /*6900*/  USHF.R.S32.HI UR45, URZ, 0x1f, UR5 ;  /* 0x0000001fff2d7899 */ /* 0x000fe20008011405 */
[C---:B------:R-:W-:Y:S01]  /*6910*/  IMAD.SHL.U32 R138, R133.reuse, 0x8, RZ ;  /* 0x00000008858a7824 */ /* 0x040fe200078e00ff */
[----:B------:R-:W-:Y:S01]  /*6920*/  CS2R R134, SRZ ;  /* 0x0000000000867805 */ /* 0x000fe2000001ff00 */
[C---:B------:R-:W-:Y:S01]  /*6930*/  IMAD.SHL.U32 R143, R133.reuse, 0x10, RZ ;  /* 0x00000010858f7824 */ /* 0x040fe200078e00ff */
[----:B------:R-:W-:Y:S01]  /*6940*/  UMOV UR43, 0x400 ;  /* 0x00000400002b7882 */ /* 0x000fe20000000000 */
[----:B------:R-:W-:Y:S01]  /*6950*/  LOP3.LUT R5, R4, 0x180, RZ, 0xc0, !PT ;  /* 0x0000018004057812 */ /* 0x000fe200078ec0ff */
[----:B------:R-:W-:Y:S01]  /*6960*/  ULEA.HI UR45, UR45, UR5, URZ, 0x6 ;  /* 0x000000052d2d7291 */ /* 0x000fe2000f8f30ff */
[----:B------:R-:W-:Y:S01]  /*6970*/  IMAD.U32 R69, R133, 0x10000, RZ ;  /* 0x0001000085457824 */ /* 0x000fe200078e00ff */
[----:B------:R-:W-:Y:S01]  /*6980*/  LOP3.LUT R137, R143, 0x20, RZ, 0xc0, !PT ;  /* 0x000000208f897812 */ /* 0x000fe200078ec0ff */
[----:B------:R-:W-:Y:S01]  /*6990*/  IMAD.MOV.U32 R68, RZ, RZ, RZ ;  /* 0x000000ffff447224 */ /* 0x000fe200078e00ff */
[----:B------:R-:W-:Y:S01]  /*69a0*/  LOP3.LUT R138, R5, 0x30, R138, 0xf8, !PT ;  /* 0x00000030058a7812 */ /* 0x000fe200078ef88a */
[----:B------:R-:W-:Y:S01]  /*69b0*/  IMAD.MOV.U32 R136, RZ, RZ, RZ ;  /* 0x000000ffff887224 */ /* 0x000fe200078e00ff */
[----:B------:R-:W-:Y:S01]  /*69c0*/  LOP3.LUT R143, R143, 0x40, RZ, 0xc0, !PT ;  /* 0x000000408f8f7812 */ /* 0x000fe200078ec0ff */
[----:B------:R-:W2:Y:S01]  /*69d0*/  LDCU UR55, c[0x0][0x370] ;  /* 0x00006e00ff3777ac */ /* 0x000ea20008000800 */
[----:B------:R-:W-:-:S02]  /*69e0*/  LOP3.LUT R138, R138, 0x1e40, R4, 0xf8, !PT ;  /* 0x00001e408a8a7812 */ /* 0x000fc400078ef804 */
[----:B------:R-:W-:Y:S01]  /*69f0*/  LOP3.LUT R69, R69, 0x600000, RZ, 0xc0, !PT ;  /* 0x0060000045457812 */ /* 0x000fe200078ec0ff */
[----:B------:R-:W3:Y:S01]  /*6a00*/  LDCU UR42, c[0x0][0xc0c] ;  /* 0x00018180ff2a77ac */ /* 0x000ee20008000800 */
[----:B-1----:R-:W-:Y:S01]  /*6a10*/  ULEA UR43, UR4, UR43, 0x18 ;  /* 0x0000002b042b7291 */ /* 0x002fe2000f8ec0ff */
[----:B------:R-:W1:Y:S05]  /*6a20*/  LDCU UR38, c[0x0][0xc30] ;  /* 0x00018600ff2677ac */ /* 0x000e6a0008000800 */
[----:B------:R-:W-:Y:S01]  /*6a30*/  VIADD R144, R138, UR43 ;  /* 0x0000002b8a907c36 */ /* 0x000fe20008000000 */
[----:B------:R-:W-:Y:S02]  /*6a40*/  UIADD3 UR4, UPT, UPT, UR43, 0x2400, URZ ;  /* 0x000024002b047890 */ /* 0x000fe4000fffe0ff */
[----:B------:R-:W4:Y:S01]  /*6a50*/  LDS R2, [UR43+0x290] ;  /* 0x0002902bff027984 */ /* 0x000f220008000800 */
[----:B------:R-:W-:Y:S01]  /*6a60*/  UIADD3 UR5, UPT, UPT, UR43, 0x400, URZ ;  /* 0x000004002b057890 */ /* 0x000fe2000fffe0ff */
[--C-:B------:R-:W-:Y:S01]  /*6a70*/  IADD3 R137, PT, PT, -R137, 0x400, R144.reuse ;  /* 0x0000040089897810 */ /* 0x100fe20007ffe190 */
[----:B------:R-:W1:Y:S01]  /*6a80*/  LDCU UR61, c[0x0][0x388] ;  /* 0x00007100ff3d77ac */ /* 0x000e620008000800 */
[----:B------:R-:W-:Y:S01]  /*6a90*/  IADD3 R144, PT, PT, -R143, 0x400, R144 ;  /* 0x000004008f907810 */ /* 0x000fe20007ffe190 */
[----:B------:R-:W-:-:S02]  /*6aa0*/  IMAD.U32 R145, RZ, RZ, UR4 ;  /* 0x00000004ff917e24 */ /* 0x000fc4000f8e00ff */
[----:B------:R-:W-:Y:S01]  /*6ab0*/  IMAD.U32 R146, RZ, RZ, UR5 ;  /* 0x00000005ff927e24 */ /* 0x000fe2000f8e00ff */
[----:B------:R-:W1:Y:S01]  /*6ac0*/  LDCU UR60, c[0x0][0x38c] ;  /* 0x00007180ff3c77ac */ /* 0x000e620008000800 */
[----:B------:R-:W-:Y:S01]  /*6ad0*/  IMAD.IADD R143, R137, 0x1, -R143 ;  /* 0x00000001898f7824 */ /* 0x000fe200078e0a8f */
[----:B------:R-:W1:Y:S01]  /*6ae0*/  LDCU.64 UR52, c[0x0][0x988] ;  /* 0x00013100ff3477ac */ /* 0x000e620008000a00 */
[----:B------:R-:W1:Y:S01]  /*6af0*/  LDCU.64 UR40, c[0x0][0xc28] ;  /* 0x00018500ff2877ac */ /* 0x000e620008000a00 */
[----:B------:R-:W1:Y:S01]  /*6b00*/  LDCU.64 UR56, c[0x0][0x990] ;  /* 0x00013200ff3877ac */ /* 0x000e620008000a00 */
[----:B------:R-:W1:Y:S01]  /*6b10*/  LDCU.64 UR58, c[0x0][0x9b0] ;  /* 0x00013600ff3a77ac */ /* 0x000e620008000a00 */
[----:B------:R-:W1:Y:S01]  /*6b20*/  LDCU.64 UR62, c[0x0][0x9a8] ;  /* 0x00013500ff3e77ac */ /* 0x000e620008000a00 */
[----:B------:R-:W1:Y:S01]  /*6b30*/  LDCU.128 UR48, c[0x0][0xc10] ;  /* 0x00018200ff3077ac */ /* 0x000e620008000c00 */
[----:B------:R-:W1:Y:S01]  /*6b40*/  LDCU UR54, c[0x0][0x374] ;  /* 0x00006e80ff3677ac */ /* 0x000e620008000800 */
[C---:B----4-:R-:W-:Y:S01]  /*6b50*/  VIADD R3, R2.reuse, 0x40 ;  /* 0x0000004002037836 */ /* 0x050fe20000000000 */
[----:B------:R-:W-:Y:S01]  /*6b60*/  LOP3.LUT R2, R2, 0xffff, RZ, 0xc0, !PT ;  /* 0x0000ffff02027812 */ /* 0x000fe200078ec0ff */
[----:B------:R-:W-:-:S03]  /*6b70*/  USHF.R.S32.HI UR45, URZ, 0x6, UR45 ;  /* 0x00000006ff2d7899 */ /* 0x000fc6000801142d */
[----:B------:R-:W-:-:S05]  /*6b80*/  LOP3.LUT R3, R3, 0xffff, RZ, 0xc0, !PT ;  /* 0x0000ffff03037812 */ /* 0x000fca00078ec0ff */
[----:B-123--:R4:W-:Y:S04]  /*6b90*/  STL.64 [R1], R2 ;  /* 0x0000000201007387 */ /* 0x00e9e80000100a00 */
.L_x_119:
[----:B----4-:R-:W-:Y:S04]  /*6ba0*/  SHF.L.U32 R2, R135, 0x1f, RZ ;  /* 0x0000001f87027819 */ /* 0x010fe800000006ff */
[----:B-1----:R-:W1:Y:S02]  /*6bb0*/  SYNCS.PHASECHK.TRANS64.TRYWAIT P0, [UR43+0x240], R2 ;  /* 0x00024002ff0075a7 */ /* 0x002e64000800112b */
[----:B-12---:R-:W-:Y:S05]  /*6bc0*/  @!P0 BRA `(.L_x_102) ;  /* 0x0000003800b08947 */ /* 0x006fea0003800000 */
.L_x_209:
[----:B------:R-:W2:Y:S01]  /*6bd0*/  LDS.128 R4, [UR43+0x280] ;  /* 0x0002802bff047984 */ /* 0x000ea20008000c00 */
[----:B------:R-:W-:Y:S01]  /*6be0*/  UIADD3 UR4, UPT, UPT, UR43, 0x248, URZ ;  /* 0x000002482b047890 */ /* 0x000fe2000fffe0ff */
[----:B-1----:R-:W-:Y:S01]  /*6bf0*/  IMAD R2, R68, 0x4, R1 ;  /* 0x0000000444027824 */ /* 0x002fe200078e0201 */
[----:B------:R-:W-:Y:S01]  /*6c00*/  UISETP.GE.AND UP0, UPT, UR39, 0x1, UPT ;  /* 0x000000012700788c */ /* 0x000fe2000bf06270 */
[----:B------:R-:W-:Y:S01]  /*6c10*/  @!PT LDS RZ, [RZ] ;  /* 0x00000000fffff984 */ /* 0x000fe20000000800 */
[----:B------:R-:W-:Y:S01]  /*6c20*/  @!PT LDS RZ, [RZ] ;  /* 0x00000000fffff984 */ /* 0x000fe20000000800 */
[----:B------:R-:W-:Y:S01]  /*6c30*/  @!PT LDS RZ, [RZ] ;  /* 0x00000000fffff984 */ /* 0x000fe20000000800 */
[----:B------:R-:W-:Y:S01]  /*6c40*/  @!PT LDS RZ, [RZ] ;  /* 0x00000000fffff984 */ /* 0x000fe20000000800 */
[----:B------:R1:W-:Y:S06]  /*6c50*/  MEMBAR.ALL.CTA ;  /* 0x0000000000007992 */ /* 0x0003ec0000008000 */
[----:B-1----:R-:W1:Y:S01]  /*6c60*/  FENCE.VIEW.ASYNC.S ;  /* 0x00000000000073c6 */ /* 0x002e620000000000 */
[----:B------:R-:W-:Y:S09]  /*6c70*/  UPRMT UR4, URZ, 0x654, UR4 ;  /* 0x00000654ff047896 */ /* 0x000ff20008000004 */
[----:B-1----:R-:W-:Y:S01]  /*6c80*/  SYNCS.ARRIVE.TRANS64.RED.A1T0 RZ, [UR4], RZ ;  /* 0x000000ffffff79a7 */ /* 0x002fe20008100404 */
[----:B------:R-:W5:Y:S01]  /*6c90*/  LDL R2, [R2] ;  /* 0x0000000002027983 */ /* 0x000f620000100800 */
[----:B--2---:R-:W-:Y:S11]  /*6ca0*/  LOP3.LUT P0, RZ, R6, 0x1, RZ, 0xc0, !PT ;  /* 0x0000000106ff7812 */ /* 0x004ff6000780c0ff */
[----:B------:R-:W-:Y:S02]  /*6cb0*/  @!UPT UIADD3 URZ, UPT, UPT, URZ, URZ, URZ ;  /* 0x000000fffffff290 */ /* 0x000fe4000fffe0ff */
[----:B------:R-:W-:Y:S01]  /*6cc0*/  VOTEU.ANY UP1, P0 ;  /* 0x0000000000ff7886 */ /* 0x000fe20000020100 */
[----:B------:R-:W-:Y:S01]  /*6cd0*/  PLOP3.LUT P0, PT, PT, PT, UP1, 0x80, 0x8 ;  /* 0x000000000008781c */ /* 0x000fe20003f0f018 */
[----:B------:R-:W-:Y:S11]  /*6ce0*/  UP2UR UR46, UPR, URZ, 0x2 ;  /* 0x00000002ff2e7883 */ /* 0x000ff60008000000 */
[----:B------:R-:W-:Y:S01]  /*6cf0*/  @!UPT UIADD3 URZ, UPT, UPT, URZ, URZ, URZ ;  /* 0x000000fffffff290 */ /* 0x000fe2000fffe0ff */
[----:B------:R-:W-:Y:S02]  /*6d00*/  @P0 MOV R3, R4 ;  /* 0x0000000400030202 */ /* 0x000fe40000000f00 */
[----:B------:R-:W-:Y:S02]  /*6d10*/  @P0 LOP3.LUT R0, R5, 0xffff, RZ, 0xc0, !PT ;  /* 0x0000ffff05000812 */ /* 0x000fe400078ec0ff */
[----:B------:R-:W-:Y:S02]  /*6d20*/  @P0 R2UR UR5, R3 ;  /* 0x00000000030502ca */ /* 0x000fe400000e0000 */
[----:B------:R-:W-:Y:S11]  /*6d30*/  @P0 R2UR UR4, R0 ;  /* 0x00000000000402ca */ /* 0x000ff600000e0000 */
[----:B------:R-:W-:Y:S02]  /*6d40*/  @UP1 UMOV UR37, UR5 ;  /* 0x0000000500251c82 */ /* 0x000fe40008000000 */
[----:B------:R-:W-:Y:S01]  /*6d50*/  @UP1 UMOV UR36, UR4 ;  /* 0x0000000400241c82 */ /* 0x000fe20008000000 */
[----:B------:R-:W-:Y:S05]  /*6d60*/  BRA.U !UP0, `(.L_x_103) ;  /* 0x0000000108cc7547 */ /* 0x000fea000b800000 */
[----:B------:R-:W1:Y:S01]  /*6d70*/  LDCU UR9, c[0x0][0xc20] ;  /* 0x00018400ff0977ac */ /* 0x000e620008000800 */
[----:B------:R-:W-:Y:S02]  /*6d80*/  UIMAD.WIDE.U32 UR4, UR54, UR51, URZ ;  /* 0x00000033360472a5 */ /* 0x000fe4000f8e00ff */
[----:B------:R-:W-:Y:S02]  /*6d90*/  UIMAD.WIDE.U32 UR6, UR55, UR48, URZ ;  /* 0x00000030370672a5 */ /* 0x000fe4000f8e00ff */
[----:B------:R-:W-:Y:S02]  /*6da0*/  UIMAD.WIDE.U32 UR10, UR36, UR51, URZ ;  /* 0x00000033240a72a5 */ /* 0x000fe4000f8e00ff */
[----:B------:R-:W-:Y:S02]  /*6db0*/  UISETP.NE.AND UP0, UPT, UR50, 0x1, UPT ;  /* 0x000000013200788c */ /* 0x000fe4000bf05270 */
[----:B------:R-:W-:Y:S02]  /*6dc0*/  UISETP.NE.AND UP1, UPT, UR42, 0x1, UPT ;  /* 0x000000012a00788c */ /* 0x000fe4000bf25270 */
[----:B------:R-:W-:Y:S02]  /*6dd0*/  UISETP.NE.AND UP2, UPT, UR39, 0x1, UPT ;  /* 0x000000012700788c */ /* 0x000fe4000bf45270 */
[----:B------:R-:W-:Y:S01]  /*6de0*/  UIMAD.WIDE.U32 UR12, UR37, UR48, URZ ;  /* 0x00000030250c72a5 */ /* 0x000fe2000f8e00ff */
[----:B------:R-:W-:Y:S01]  /*6df0*/  UMOV UR4, UR5 ;  /* 0x0000000500047c82 */ /* 0x000fe20008000000 */
[----:B------:R-:W-:Y:S01]  /*6e00*/  UMOV UR6, UR11 ;  /* 0x0000000b00067c82 */ /* 0x000fe20008000000 */
[----:B-1----:R-:W-:Y:S03]  /*6e10*/  USHF.R.U32.HI UR8, URZ, UR9, UR4 ;  /* 0x00000009ff087299 */ /* 0x002fe60008011604 */
[----:B------:R-:W-:Y:S02]  /*6e20*/  UMOV UR4, UR7 ;  /* 0x0000000700047c82 */ /* 0x000fe40008000000 */
[----:B------:R-:W-:Y:S02]  /*6e30*/  USHF.R.U32.HI UR5, URZ, UR49, UR4 ;  /* 0x00000031ff057299 */ /* 0x000fe40008011604 */
[----:B------:R-:W-:Y:S02]  /*6e40*/  USEL UR4, UR54, UR8, !UP0 ;  /* 0x0000000836047287 */ /* 0x000fe4000c000000 */
[----:B------:R-:W-:Y:S02]  /*6e50*/  USHF.R.U32.HI UR8, URZ, UR9, UR6 ;  /* 0x00000009ff087299 */ /* 0x000fe40008011606 */
[----:B------:R-:W-:Y:S02]  /*6e60*/  UIMAD.WIDE.U32 UR6, UR4, UR40, URZ ;  /* 0x00000028040672a5 */ /* 0x000fe4000f8e00ff */
[----:B------:R-:W-:Y:S02]  /*6e70*/  USEL UR9, UR55, UR5, !UP1 ;  /* 0x0000000537097287 */ /* 0x000fe4000c800000 */
[----:B------:R-:W-:Y:S02]  /*6e80*/  USEL UR8, UR36, UR8, !UP0 ;  /* 0x0000000824087287 */ /* 0x000fe4000c000000 */
[----:B------:R-:W-:Y:S01]  /*6e90*/  UIMAD.WIDE.U32 UR10, UR9, UR40, URZ ;  /* 0x00000028090a72a5 */ /* 0x000fe2000f8e00ff */
[----:B------:R-:W-:Y:S01]  /*6ea0*/  UMOV UR6, UR7 ;  /* 0x0000000700067c82 */ /* 0x000fe20008000000 */
[----:B------:R-:W-:Y:S01]  /*6eb0*/  UMOV UR5, UR13 ;  /* 0x0000000d00057c82 */ /* 0x000fe20008000000 */
[----:B------:R-:W-:Y:S02]  /*6ec0*/  @UP2 USHF.R.U32.HI UR4, URZ, UR41, UR6 ;  /* 0x00000029ff042299 */ /* 0x000fe40008011606 */
[----:B------:R-:W-:Y:S02]  /*6ed0*/  USHF.R.U32.HI UR5, URZ, UR49, UR5 ;  /* 0x00000031ff057299 */ /* 0x000fe40008011605 */
[----:B------:R-:W-:Y:S02]  /*6ee0*/  UIMAD UR4, UR39, UR4, URZ ;  /* 0x00000004270472a4 */ /* 0x000fe4000f8e02ff */
[----:B------:R-:W-:Y:S02]  /*6ef0*/  USEL UR5, UR37, UR5, !UP1 ;  /* 0x0000000525057287 */ /* 0x000fe4000c800000 */
[----:B------:R-:W-:Y:S01]  /*6f00*/  UISETP.GE.AND UP0, UPT, UR8, UR4, UPT ;  /* 0x000000040800728c */ /* 0x000fe2000bf06270 */
[----:B------:R-:W-:Y:S01]  /*6f10*/  UMOV UR6, UR11 ;  /* 0x0000000b00067c82 */ /* 0x000fe20008000000 */
[----:B------:R-:W-:Y:S02]  /*6f20*/  UIMAD.WIDE.U32 UR10, UR8, UR40, URZ ;  /* 0x00000028080a72a5 */ /* 0x000fe4000f8e00ff */
[----:B------:R-:W-:Y:S04]  /*6f30*/  @UP2 USHF.R.U32.HI UR9, URZ, UR41, UR6 ;  /* 0x00000029ff092299 */ /* 0x000fe80008011606 */
[----:B------:R-:W-:Y:S01]  /*6f40*/  UIMAD UR6, UR39, UR9, URZ ;  /* 0x00000009270672a4 */ /* 0x000fe2000f8e02ff */
[----:B------:R-:W-:Y:S03]  /*6f50*/  UMOV UR4, UR11 ;  /* 0x0000000b00047c82 */ /* 0x000fe60008000000 */
[----:B------:R-:W-:Y:S02]  /*6f60*/  UISETP.GE.OR UP0, UPT, UR5, UR6, UP0 ;  /* 0x000000060500728c */ /* 0x000fe40008706670 */
[----:B------:R-:W-:Y:S02]  /*6f70*/  USHF.R.U32.HI UR4, URZ, UR41, UR4 ;  /* 0x00000029ff047299 */ /* 0x000fe40008011604 */
[----:B------:R-:W-:Y:S02]  /*6f80*/  UIMAD.WIDE.U32 UR6, UR5, UR40, URZ ;  /* 0x00000028050672a5 */ /* 0x000fe4000f8e00ff */
[----:B------:R-:W-:Y:S02]  /*6f90*/  USEL UR11, UR8, UR4, !UP2 ;  /* 0x00000004080b7287 */ /* 0x000fe4000d000000 */
[----:B------:R-:W-:Y:S02]  /*6fa0*/  UIADD3 UR6, UPT, UPT, -UR5, URZ, URZ ;  /* 0x000000ff05067290 */ /* 0x000fe4000fffe1ff */
[----:B------:R-:W-:Y:S02]  /*6fb0*/  UIADD3 UR10, UPT, UPT, -UR11, URZ, URZ ;  /* 0x000000ff0b0a7290 */ /* 0x000fe4000fffe1ff */
[----:B------:R-:W-:Y:S02]  /*6fc0*/  UIMAD UR6, UR42, UR6, UR37 ;  /* 0x000000062a0672a4 */ /* 0x000fe4000f8e0225 */
[----:B------:R-:W-:Y:S01]  /*6fd0*/  UIMAD UR10, UR39, UR10, UR8 ;  /* 0x0000000a270a72a4 */ /* 0x000fe2000f8e0208 */
[----:B------:R-:W-:Y:S01]  /*6fe0*/  @!UP0 UMOV UR4, UR7 ;  /* 0x0000000700048c82 */ /* 0x000fe20008000000 */
[----:B------:R-:W-:Y:S02]  /*6ff0*/  UIADD3 UR7, UPT, UPT, -UR8, URZ, URZ ;  /* 0x000000ff08077290 */ /* 0x000fe4000fffe1ff */
[----:B------:R-:W-:Y:S04]  /*7000*/  @!UP0 USHF.R.U32.HI UR4, URZ, UR41, UR4 ;  /* 0x00000029ff048299 */ /* 0x000fe80008011604 */
[----:B------:R-:W-:Y:S04]  /*7010*/  @!UP0 USEL UR4, UR5, UR4, !UP2 ;  /* 0x0000000405048287 */ /* 0x000fe8000d000000 */
[----:B------:R-:W-:Y:S02]  /*7020*/  @!UP0 UIMAD UR9, UR9, UR10, UR4 ;  /* 0x0000000a090982a4 */ /* 0x000fe4000f8e0204 */
[----:B------:R-:W-:Y:S02]  /*7030*/  @!UP0 UIADD3 UR10, UPT, UPT, UR11, -UR4, URZ ;  /* 0x800000040b0a8290 */ /* 0x000fe4000fffe0ff */
[----:B------:R-:W-:Y:S02]  /*7040*/  UIMAD UR4, UR50, UR7, UR36 ;  /* 0x00000007320472a4 */ /* 0x000fe4000f8e0224 */
[----:B------:R-:W-:Y:S03]  /*7050*/  @!UP0 UIMAD UR8, UR10, UR39, UR5 ;  /* 0x000000270a0882a4 */ /* 0x000fe6000f8e0205 */
[----:B------:R-:W-:Y:S02]  /*7060*/  @!UP0 UMOV UR5, UR9 ;  /* 0x0000000900058c82 */ /* 0x000fe40008000000 */
[----:B------:R-:W-:Y:S02]  /*7070*/  UIMAD UR37, UR5, UR42, UR6 ;  /* 0x0000002a052572a4 */ /* 0x000fe4000f8e0206 */
[----:B------:R-:W-:Y:S11]  /*7080*/  UIMAD UR36, UR8, UR50, UR4 ;  /* 0x00000032082472a4 */ /* 0x000ff6000f8e0204 */
[----:B------:R-:W-:Y:S01]  /*7090*/  @!UPT UIADD3 URZ, UPT, UPT, URZ, URZ, URZ ;  /* 0x000000fffffff290 */ /* 0x000fe2000fffe0ff */
.L_x_103:
[----:B------:R-:W-:Y:S01]  /*70a0*/  UISETP.NE.AND UP0, UPT, UR38, 0x1, UPT ;  /* 0x000000012600788c */ /* 0x000fe2000bf05270 */
[----:B------:R-:W-:Y:S01]  /*70b0*/  @P0 SHF.R.U32.HI R142, RZ, 0x10, R5 ;  /* 0x00000010ff8e0819 */ /* 0x000fe20000011605 */
[----:B------:R-:W-:Y:S09]  /*70c0*/  UIADD3 UR11, UPT, UPT, UR43, 0x400, URZ ;  /* 0x000004002b0b7890 */ /* 0x000ff2000fffe0ff */
[----:B------:R-:W1:Y:S01]  /*70d0*/  @!UP0 LDCU.128 UR12, c[0x0][0xc10] ;  /* 0x00018200ff0c87ac */ /* 0x000e620008000c00 */
[----:B------:R-:W2:Y:S01]  /*70e0*/  @!UP0 LDCU UR5, c[0x0][0xc0c] ;  /* 0x00018180ff0587ac */ /* 0x000ea20008000800 */
[----:B------:R-:W3:Y:S01]  /*70f0*/  @!UP0 LDCU UR10, c[0x0][0xc20] ;  /* 0x00018400ff0a87ac */ /* 0x000ee20008000800 */
[----:B-1----:R-:W-:Y:S02]  /*7100*/  UIMAD.WIDE.U32 UR8, UR37, UR12, URZ ;  /* 0x0000000c250872a5 */ /* 0x002fe4000f8e00ff */
[----:B------:R-:W-:Y:S02]  /*7110*/  UIMAD.WIDE.U32 UR6, UR36, UR15, URZ ;  /* 0x0000000f240672a5 */ /* 0x000fe4000f8e00ff */
[----:B------:R-:W-:Y:S03]  /*7120*/  @!UP0 UISETP.NE.AND UP1, UPT, UR14, 0x1, UPT ;  /* 0x000000010e00888c */ /* 0x000fe6000bf25270 */
[----:B------:R-:W-:Y:S01]  /*7130*/  @!UP0 UMOV UR4, UR9 ;  /* 0x0000000900048c82 */ /* 0x000fe20008000000 */
[----:B--2---:R-:W-:Y:S02]  /*7140*/  @!UP0 UISETP.NE.AND UP2, UPT, UR5, 0x1, UPT ;  /* 0x000000010500888c */ /* 0x004fe4000bf45270 */
[----:B------:R-:W-:Y:S01]  /*7150*/  @!UP0 USHF.R.U32.HI UR4, URZ, UR13, UR4 ;  /* 0x0000000dff048299 */ /* 0x000fe20008011604 */
[----:B------:R-:W-:Y:S02]  /*7160*/  @!UP0 UMOV UR6, UR7 ;  /* 0x0000000700068c82 */ /* 0x000fe40008000000 */
[----:B---3--:R-:W-:Y:S02]  /*7170*/  @!UP0 USHF.R.U32.HI UR6, URZ, UR10, UR6 ;  /* 0x0000000aff068299 */ /* 0x008fe40008011606 */
[----:B------:R-:W-:Y:S02]  /*7180*/  @!UP0 USEL UR7, UR37, UR4, !UP2 ;  /* 0x0000000425078287 */ /* 0x000fe4000d000000 */
[----:B------:R-:W-:Y:S04]  /*7190*/  @!UP0 USEL UR6, UR36, UR6, !UP1 ;  /* 0x0000000624068287 */ /* 0x000fe8000c800000 */
[----:B------:R-:W-:Y:S02]  /*71a0*/  @!UP0 UIADD3 UR4, UPT, UPT, -UR7, UR6, URZ ;  /* 0x0000000607048290 */ /* 0x000fe4000fffe1ff */
[----:B------:R-:W-:Y:S02]  /*71b0*/  @!UP0 UIADD3 UR6, UPT, UPT, UR7, -UR6, URZ ;  /* 0x8000000607068290 */ /* 0x000fe4000fffe0ff */
[----:B------:R-:W-:Y:S02]  /*71c0*/  @!UP0 UIMAD UR37, UR4, UR5, UR37 ;  /* 0x00000005042582a4 */ /* 0x000fe4000f8e0225 */
[----:B------:R-:W-:Y:S02]  /*71d0*/  @!UP0 UIMAD UR36, UR6, UR14, UR36 ;  /* 0x0000000e062482a4 */ /* 0x000fe4000f8e0224 */
[----:B------:R-:W-:Y:S09]  /*71e0*/  ULOP3.LUT UP0, URZ, UR11, 0x1b0, URZ, 0xc0, !UPT ;  /* 0x000001b00bff7892 */ /* 0x000ff2000f80c0ff */
[----:B------:R-:W-:Y:S05]  /*71f0*/  BRA.U !UP0, `(.L_x_104) ;  /* 0x0000000108407547 */ /* 0x000fea000b800000 */
[----:B------:R-:W1:Y:S01]  /*7200*/  LDCU.64 UR8, c[0x4][0x80] ;  /* 0x01001000ff0877ac */ /* 0x000e620008000a00 */
[----:B------:R-:W-:Y:S01]  /*7210*/  MOV R15, 0x0 ;  /* 0x00000000000f7802 */ /* 0x000fe20000000f00 */
[----:B------:R-:W-:Y:S02]  /*7220*/  HFMA2 R12, -RZ, RZ, 0, 5.9604644775390625e-08 ;  /* 0x00000001ff0c7431 */ /* 0x000fe400000001ff */
[----:B------:R-:W-:Y:S02]  /*7230*/  IMAD.MOV.U32 R8, RZ, RZ, 0x70 ;  /* 0x00000070ff087424 */ /* 0x000fe400078e00ff */
[----:B------:R-:W-:Y:S01]  /*7240*/  IMAD.MOV.U32 R13, RZ, RZ, RZ ;  /* 0x000000ffff0d7224 */ /* 0x000fe200078e00ff */
[----:B------:R-:W2:Y:S01]  /*7250*/  LDCU.64 UR6, c[0x4][0x88] ;  /* 0x01001100ff0677ac */ /* 0x000ea20008000a00 */
[----:B------:R-:W3:Y:S01]  /*7260*/  LDC.64 R14, c[0x4][R15] ;  /* 0x010000000f0e7b82 */ /* 0x000ee20000000a00 */
[----:B------:R-:W4:Y:S01]  /*7270*/  LDCU.64 UR4, c[0x4][0x8] ;  /* 0x01000100ff0477ac */ /* 0x000f220008000a00 */
[----:B-1----:R-:W-:Y:S01]  /*7280*/  MOV R5, UR9 ;  /* 0x0000000900057c02 */ /* 0x002fe20008000f00 */
[----:B------:R-:W-:Y:S01]  /*7290*/  IMAD.U32 R4, RZ, RZ, UR8 ;  /* 0x00000008ff047e24 */ /* 0x000fe2000f8e00ff */
[----:B--2---:R-:W-:Y:S01]  /*72a0*/  MOV R7, UR7 ;  /* 0x0000000700077c02 */ /* 0x004fe20008000f00 */
[----:B------:R-:W-:Y:S01]  /*72b0*/  IMAD.U32 R6, RZ, RZ, UR6 ;  /* 0x00000006ff067e24 */ /* 0x000fe2000f8e00ff */
[----:B----4-:R-:W-:Y:S01]  /*72c0*/  MOV R11, UR5 ;  /* 0x00000005000b7c02 */ /* 0x010fe20008000f00 */
[----:B------:R-:W-:Y:S02]  /*72d0*/  IMAD.U32 R10, RZ, RZ, UR4 ;  /* 0x00000004ff0a7e24 */ /* 0x000fe4000f8e00ff */
[----:B------:R-:W-:Y:S07]  /*72e0*/  LEPC R20, `(.L_x_104) ;  /* 0x000000001014794e */ /* 0x000fee0000000000 */
[----:B---3-5:R-:W-:Y:S05]  /*72f0*/  CALL.ABS.NOINC R14 ;  /* 0x000000000e007343 */ /* 0x028fea0003c00000 */
.L_x_104:
[----:B------:R-:W-:Y:S01]  /*7300*/  LOP3.LUT P0, RZ, R145, 0x1b0, RZ, 0xc0, !PT ;  /* 0x000001b091ff7812 */ /* 0x000fe2000780c0ff */
[----:B------:R-:W-:Y:S11]  /*7310*/  BSSY.RECONVERGENT B6, `(.L_x_105) ;  /* 0x0000013000067945 */ /* 0x000ff60003800200 */
[----:B------:R-:W-:Y:S01]  /*7320*/  @!UPT UIADD3 URZ, UPT, UPT, URZ, URZ, URZ ;  /* 0x000000fffffff290 */ /* 0x000fe2000fffe0ff */
[----:B------:R-:W-:Y:S05]  /*7330*/  @!P0 BRA `(.L_x_106) ;  /* 0x0000000000408947 */ /* 0x000fea0003800000 */
        /* <DEDUP_REMOVED lines=16> */
.L_x_106:
[----:B------:R-:W-:Y:S05]  /*7440*/  BSYNC.RECONVERGENT B6 ;  /* 0x0000000000067941 */ /* 0x000fea0003800200 */
.L_x_105:
[----:B------:R-:W-:Y:S01]  /*7450*/  ISETP.NE.AND P6, PT, R141, RZ, PT ;  /* 0x000000ff8d00720c */ /* 0x000fe20003fc5270 */
[----:B------:R-:W-:Y:S01]  /*7460*/  UISETP.NE.U32.AND UP0, UPT, UR58, URZ, UPT ;  /* 0x000000ff3a00728c */ /* 0x000fe2000bf05070 */
[----:B------:R-:W-:Y:S02]  /*7470*/  ISETP.NE.U32.AND P3, PT, RZ, UR56, PT ;  /* 0x00000038ff007c0c */ /* 0x000fe4000bf65070 */
[----:B------:R-:W-:Y:S01]  /*7480*/  PLOP3.LUT P0, PT, PT, PT, PT, 0x8, 0x80 ;  /* 0x000000000080781c */ /* 0x000fe20003f0e170 */
[----:B------:R-:W-:Y:S01]  /*7490*/  UISETP.NE.AND.EX UP0, UPT, UR59, URZ, UPT, UP0 ;  /* 0x000000ff3b00728c */ /* 0x000fe2000bf05300 */
[----:B------:R-:W-:Y:S07]  /*74a0*/  ISETP.NE.AND.EX P3, PT, RZ, UR57, PT, P3 ;  /* 0x00000039ff007c0c */ /* 0x000fee000bf65330 */
[----:B------:R-:W1:Y:S01]  /*74b0*/  @P6 LDC.64 R4, c[0x0][0x988] ;  /* 0x00026200ff046b82 */ /* 0x000e620000000a00 */
[----:B------:R-:W-:Y:S02]  /*74c0*/  @P6 PLOP3.LUT P0, PT, P3, PT, PT, 0x80, 0x8 ;  /* 0x000000000008681c */ /* 0x000fe40001f0f070 */
[----:B-1----:R-:W-:Y:S04]  /*74d0*/  @P6 ISETP.NE.U32.AND P1, PT, R4, RZ, PT ;  /* 0x000000ff0400620c */ /* 0x002fe80003f25070 */
[----:B------:R-:W-:Y:S01]  /*74e0*/  @P6 ISETP.NE.AND.EX P1, PT, R5, RZ, PT, P1 ;  /* 0x000000ff0500620c */ /* 0x000fe20003f25310 */
[----:B------:R-:W-:Y:S01]  /*74f0*/  @!UPT UIADD3 URZ, UPT, UPT, URZ, URZ, URZ ;  /* 0x000000fffffff290 */ /* 0x000fe2000fffe0ff */
[----:B------:R-:W-:Y:S11]  /*7500*/  @!P3 BRA `(.L_x_107) ;  /* 0x000000000030b947 */ /* 0x000ff60003800000 */
[----:B------:R-:W-:Y:S01]  /*7510*/  ISETP.NE.U32.AND P2, PT, RZ, UR52, PT ;  /* 0x00000034ff007c0c */ /* 0x000fe2000bf45070 */
[----:B------:R-:W1:Y:S01]  /*7520*/  LDCU.64 UR4, c[0x0][0x358] ;  /* 0x00006b00ff0477ac */ /* 0x000e620008000a00 */
[----:B------:R-:W-:Y:S02]  /*7530*/  IMAD.MOV.U32 R139, RZ, RZ, 0x1 ;  /* 0x00000001ff8b7424 */ /* 0x000fe400078e00ff */
[----:B------:R-:W-:Y:S11]  /*7540*/  ISETP.NE.AND.EX P2, PT, RZ, UR53, PT, P2 ;  /* 0x00000035ff007c0c */ /* 0x000ff6000bf45320 */
[----:B------:R-:W-:Y:S02]  /*7550*/  @!UPT UIADD3 URZ, UPT, UPT, URZ, URZ, URZ ;  /* 0x000000fffffff290 */ /* 0x000fe4000fffe0ff */
[----:B------:R-:W2:Y:S01]  /*7560*/  @P2 LDC.64 R4, c[0x0][0x988] ;  /* 0x00026200ff042b82 */ /* 0x000ea20000000a00 */
[----:B------:R-:W-:Y:S04]  /*7570*/  @P2 IMAD R0, R16, UR56, RZ ;  /* 0x0000003810002c24 */ /* 0x000fe8000f8e02ff */
[----:B--2---:R-:W-:Y:S04]  /*7580*/  @P2 IMAD.WIDE R4, R0, 0x4, R4 ;  /* 0x0000000400042825 */ /* 0x004fe800078e0204 */
[----:B------:R-:W-:Y:S01]  /*7590*/  HFMA2 R0, -RZ, RZ, 0, 5.9604644775390625e-08 ;  /* 0x00000001ff007431 */ /* 0x000fe200000001ff */
[----:B-1---5:R1:W5:Y:S04]  /*75a0*/  @P2 LDG.E R71, desc[UR4][R4.64] ;  /* 0x0000000404472981 */ /* 0x022368000c1e1900 */
[----:B------:R-:W-:Y:S01]  /*75b0*/  @!P2 PRMT R139, R0, 0x7610, R139 ;  /* 0x00007610008ba816 */ /* 0x000fe2000000008b */
[----:B-1----:R-:W2:Y:S06]  /*75c0*/  @!P2 LDC R71, c[0x0][0x980] ;  /* 0x00026000ff47ab82 */ /* 0x002eac0000000800 */
.L_x_107:
[----:B------:R-:W-:Y:S05]  /*75d0*/  BRA.U !UP0, `(.L_x_108) ;  /* 0x0000000108247547 */ /* 0x000fea000b800000 */
[----:B------:R-:W-:Y:S01]  /*75e0*/  ISETP.NE.U32.AND P2, PT, RZ, UR62, PT ;  /* 0x0000003eff007c0c */ /* 0x000fe2000bf45070 */
[----:B------:R-:W1:Y:S03]  /*75f0*/  LDCU.64 UR4, c[0x0][0x358] ;  /* 0x00006b00ff0477ac */ /* 0x000e660008000a00 */
[----:B------:R-:W-:Y:S11]  /*7600*/  ISETP.NE.AND.EX P2, PT, RZ, UR63, PT, P2 ;  /* 0x0000003fff007c0c */ /* 0x000ff6000bf45320 */
[----:B------:R-:W-:Y:S02]  /*7610*/  @!UPT UIADD3 URZ, UPT, UPT, URZ, URZ, URZ ;  /* 0x000000fffffff290 */ /* 0x000fe4000fffe0ff */
[----:B------:R-:W3:Y:S01]  /*7620*/  @P2 LDC.64 R4, c[0x0][0x9a8] ;  /* 0x00026a00ff042b82 */ /* 0x000ee20000000a00 */
[----:B------:R-:W-:Y:S04]  /*7630*/  @P2 IMAD R0, R16, UR58, RZ ;  /* 0x0000003a10002c24 */ /* 0x000fe8000f8e02ff */
[----:B---3--:R-:W-:Y:S05]  /*7640*/  @P2 IMAD.WIDE R4, R0, 0x4, R4 ;  /* 0x0000000400042825 */ /* 0x008fea00078e0204 */
[----:B-1---5:R1:W5:Y:S02]  /*7650*/  @P2 LDG.E R70, desc[UR4][R4.64] ;  /* 0x0000000404462981 */ /* 0x022364000c1e1900 */
[----:B-1----:R-:W3:Y:S02]  /*7660*/  @!P2 LDC R70, c[0x0][0x9a0] ;  /* 0x00026800ff46ab82 */ /* 0x002ee40000000800 */
.L_x_108:
[----:B--2--5:R-:W-:Y:S01]  /*7670*/  @P6 FSETP.NEU.AND P2, PT, R71, RZ, PT ;  /* 0x000000ff4700620b */ /* 0x024fe20003f4d000 */
[----:B------:R-:W-:Y:S01]  /*7680*/  BSSY B1, `(.L_x_109) ;  /* 0x0000041000017945 */ /* 0x000fe20003800000 */
[----:B------:R-:W-:Y:S01]  /*7690*/  @P6 SEL R3, RZ, 0xffffffff, P1 ;  /* 0xffffffffff036807 */ /* 0x000fe20000800000 */
[----:B------:R-:W-:Y:S01]  /*76a0*/  IMAD.IADD R2, R69, 0x1, R2 ;  /* 0x0000000145027824 */ /* 0x000fe200078e0202 */
[----:B------:R-:W-:Y:S02]  /*76b0*/  @P6 LOP3.LUT P1, RZ, R139, 0xff, RZ, 0xc0, !PT ;  /* 0x000000ff8bff6812 */ /* 0x000fe4000782c0ff */
[----:B------:R-:W-:Y:S02]  /*76c0*/  CS2R R18, SRZ ;  /* 0x0000000000127805 */ /* 0x000fe4000001ff00 */
[----:B------:R-:W-:Y:S02]  /*76d0*/  @P6 SEL R0, RZ, 0xffffffff, P2 ;  /* 0xffffffffff006807 */ /* 0x000fe40001000000 */
[----:B------:R-:W-:Y:S02]  /*76e0*/  CS2R R16, SRZ ;  /* 0x0000000000107805 */ /* 0x000fe4000001ff00 */
[----:B------:R-:W-:Y:S02]  /*76f0*/  LEA R22, R68, UR43, 0x3 ;  /* 0x0000002b44167c11 */ /* 0x000fe4000f8e18ff */
[----:B------:R-:W-:Y:S02]  /*7700*/  CS2R R26, SRZ ;  /* 0x00000000001a7805 */ /* 0x000fe4000001ff00 */
[----:B------:R-:W-:Y:S02]  /*7710*/  @P0 SEL R0, R3, R0, !P1 ;  /* 0x0000000003000207 */ /* 0x000fe40004800000 */
[----:B------:R-:W-:Y:S02]  /*7720*/  CS2R R24, SRZ ;  /* 0x0000000000187805 */ /* 0x000fe4000001ff00 */
[----:B------:R-:W-:Y:S02]  /*7730*/  PLOP3.LUT P5, PT, PT, PT, PT, 0x8, 0x80 ;  /* 0x000000000080781c */ /* 0x000fe40003fae170 */
[----:B------:R-:W-:Y:S02]  /*7740*/  CS2R R30, SRZ ;  /* 0x00000000001e7805 */ /* 0x000fe4000001ff00 */
[----:B------:R-:W-:Y:S02]  /*7750*/  @P6 LOP3.LUT R0, R0, 0x1, RZ, 0xc0, !PT ;  /* 0x0000000100006812 */ /* 0x000fe400078ec0ff */
[----:B------:R-:W-:Y:S02]  /*7760*/  CS2R R28, SRZ ;  /* 0x00000000001c7805 */ /* 0x000fe4000001ff00 */
[----:B------:R-:W-:Y:S02]  /*7770*/  CS2R R34, SRZ ;  /* 0x0000000000227805 */ /* 0x000fe4000001ff00 */
[----:B------:R-:W-:Y:S02]  /*7780*/  CS2R R32, SRZ ;  /* 0x0000000000207805 */ /* 0x000fe4000001ff00 */
[----:B------:R-:W-:Y:S11]  /*7790*/  ISETP.NE.U32.OR P1, PT, R0, 0x1, !P6 ;  /* 0x000000010000780c */ /* 0x000ff60007725470 */
[----:B------:R-:W-:Y:S02]  /*77a0*/  @!UPT UIADD3 URZ, UPT, UPT, URZ, URZ, URZ ;  /* 0x000000fffffff290 */ /* 0x000fe4000fffe0ff */
[----:B------:R-:W-:Y:S04]  /*77b0*/  @P1 SHF.L.U32 R0, R134, 0x1f, RZ ;  /* 0x0000001f86001819 */ /* 0x000fe800000006ff */
[----:B------:R1:W2:Y:S02]  /*77c0*/  @P1 SYNCS.PHASECHK.TRANS64.TRYWAIT P0, [UR43+0x220], R0 ;  /* 0x00022000ff0015a7 */ /* 0x0002a4000800112b */
[----:B-1----:R-:W-:Y:S04]  /*77d0*/  SHF.L.U32 R0, R136, 0x1f, RZ ;  /* 0x0000001f88007819 */ /* 0x002fe800000006ff */
[----:B------:R1:W4:Y:S01]  /*77e0*/  SYNCS.PHASECHK.TRANS64.TRYWAIT P4, [R22+URZ+0x250], R0 ;  /* 0x00025000160075a7 */ /* 0x00032200080811ff */
[----:B--2---:R-:W-:Y:S01]  /*77f0*/  @P1 PLOP3.LUT P5, PT, P0, PT, PT, 0x8, 0x80 ;  /* 0x000000000080181c */ /* 0x004fe200007ae170 */
[----:B------:R-:W-:Y:S01]  /*7800*/  @!UPT UIADD3 URZ, UPT, UPT, URZ, URZ, URZ ;  /* 0x000000fffffff290 */ /* 0x000fe2000fffe0ff */
[----:B-1----:R-:W-:Y:S11]  /*7810*/  @!P1 BRA `(.L_x_110) ;  /* 0x00000000009c9947 */ /* 0x002ff60003800000 */
[----:B------:R-:W-:Y:S01]  /*7820*/  ISETP.NE.U32.AND P0, PT, RZ, UR52, PT ;  /* 0x00000034ff007c0c */ /* 0x000fe2000bf05070 */
[----:B------:R-:W-:Y:S01]  /*7830*/  BSSY B0, `(.L_x_111) ;  /* 0x0000016000007945 */ /* 0x000fe20003800000 */
[----:B------:R-:W-:Y:S02]  /*7840*/  FSETP.NEU.AND P2, PT, R71, RZ, PT ;  /* 0x000000ff4700720b */ /* 0x000fe40003f4d000 */
[----:B------:R-:W-:Y:S02]  /*7850*/  CS2R R34, SRZ ;  /* 0x0000000000227805 */ /* 0x000fe4000001ff00 */
[----:B------:R-:W-:Y:S02]  /*7860*/  ISETP.NE.AND.EX P0, PT, RZ, UR53, PT, P0 ;  /* 0x00000035ff007c0c */ /* 0x000fe4000bf05300 */
[----:B------:R-:W-:Y:S02]  /*7870*/  CS2R R32, SRZ ;  /* 0x0000000000207805 */ /* 0x000fe4000001ff00 */
[----:B------:R-:W-:Y:S02]  /*7880*/  LOP3.LUT P1, RZ, R139, 0xff, RZ, 0xc0, !PT ;  /* 0x000000ff8bff7812 */ /* 0x000fe4000782c0ff */
[----:B------:R-:W-:Y:S02]  /*7890*/  CS2R R30, SRZ ;  /* 0x00000000001e7805 */ /* 0x000fe4000001ff00 */
[----:B------:R-:W-:Y:S02]  /*78a0*/  SEL R3, RZ, 0xffffffff, P2 ;  /* 0xffffffffff037807 */ /* 0x000fe40001000000 */
[----:B------:R-:W-:Y:S02]  /*78b0*/  CS2R R28, SRZ ;  /* 0x00000000001c7805 */ /* 0x000fe4000001ff00 */
[----:B------:R-:W-:Y:S02]  /*78c0*/  SEL R4, RZ, 0xffffffff, P0 ;  /* 0xffffffffff047807 */ /* 0x000fe40000000000 */
[----:B------:R-:W-:Y:S02]  /*78d0*/  CS2R R26, SRZ ;  /* 0x00000000001a7805 */ /* 0x000fe4000001ff00 */
[----:B------:R-:W-:Y:S02]  /*78e0*/  CS2R R24, SRZ ;  /* 0x0000000000187805 */ /* 0x000fe4000001ff00 */
[----:B------:R-:W-:Y:S02]  /*78f0*/  CS2R R18, SRZ ;  /* 0x0000000000127805 */ /* 0x000fe4000001ff00 */
[----:B------:R-:W-:Y:S02]  /*7900*/  @P3 SEL R3, R4, R3, !P1 ;  /* 0x0000000304033207 */ /* 0x000fe40004800000 */
[----:B------:R-:W-:Y:S02]  /*7910*/  CS2R R16, SRZ ;  /* 0x0000000000107805 */ /* 0x000fe4000001ff00 */
[----:B------:R-:W-:Y:S04]  /*7920*/  LOP3.LUT R3, R3, 0x1, RZ, 0xc0, !PT ;  /* 0x0000000103037812 */ /* 0x000fe800078ec0ff */
[----:B------:R-:W-:Y:S01]  /*7930*/  ISETP.NE.U32.AND P0, PT, R3, 0x1, PT ;  /* 0x000000010300780c */ /* 0x000fe20003f05070 */
[----:B------:R-:W-:Y:S01]  /*7940*/  @!UPT UIADD3 URZ, UPT, UPT, URZ, URZ, URZ ;  /* 0x000000fffffff290 */ /* 0x000fe2000fffe0ff */
[----:B------:R-:W-:Y:S11]  /*7950*/  @!P5 BRA `(.L_x_112) ;  /* 0x00000000000cd947 */ /* 0x000ff60003800000 */
[----:B------:R-:W-:Y:S04]  /*7960*/  SHF.L.U32 R4, R134, 0x1f, RZ ;  /* 0x0000001f86047819 */ /* 0x000fe800000006ff */
[----:B------:R-:W1:Y:S02]  /*7970*/  SYNCS.PHASECHK.TRANS64.TRYWAIT P1, [UR43+0x220], R4 ;  /* 0x00022004ff0075a7 */ /* 0x000e64000802112b */
[----:B-1----:R-:W-:Y:S05]  /*7980*/  @!P1 BRA `(.L_x_113) ;  /* 0x0000002c00589947 */ /* 0x002fea0003800000 */
.L_x_112:
[----:B------:R-:W-:Y:S05]  /*7990*/  BSYNC B0 ;  /* 0x0000000000007941 */ /* 0x000fea0003800000 */
.L_x_111:
[----:B------:R2:W1:Y:S01]  /*79a0*/  @P0 LDS.128 R32, [R138+UR43+0x400] ;  /* 0x0004002b8a200984 */ /* 0x0004620008000c00 */
[----:B------:R-:W5:Y:S01]  /*79b0*/  S2UR UR5, SR_CgaCtaId ;  /* 0x00000000000579c3 */ /* 0x000f620000008800 */
[----:B------:R-:W-:Y:S01]  /*79c0*/  UIADD3 UR4, UPT, UPT, UR43, 0x228, URZ ;  /* 0x000002282b047890 */ /* 0x000fe2000fffe0ff */
[----:B------:R-:W-:Y:S01]  /*79d0*/  LOP3.LUT R134, R134, 0x1, RZ, 0x3c, !PT ;  /* 0x0000000186867812 */ /* 0x000fe200078e3cff */
[----:B------:R2:W1:Y:S04]  /*79e0*/  @P0 LDS.128 R28, [R137+0x10] ;  /* 0x00001000891c0984 */ /* 0x0004680000000c00 */
[----:B------:R2:W1:Y:S04]  /*79f0*/  @P0 LDS.128 R24, [R144+0x20] ;  /* 0x0000200090180984 */ /* 0x0004680000000c00 */
[----:B------:R2:W1:Y:S01]  /*7a00*/  @P0 LDS.128 R16, [R143+0x30] ;  /* 0x000030008f100984 */ /* 0x0004620000000c00 */
[----:B------:R-:W-:Y:S01]  /*7a10*/  @!PT LDS RZ, [RZ] ;  /* 0x00000000fffff984 */ /* 0x000fe20000000800 */
[----:B------:R-:W-:Y:S01]  /*7a20*/  @!PT LDS RZ, [RZ] ;  /* 0x00000000fffff984 */ /* 0x000fe20000000800 */
[----:B------:R-:W-:Y:S01]  /*7a30*/  @!PT LDS RZ, [RZ] ;  /* 0x00000000fffff984 */ /* 0x000fe20000000800 */
[----:B------:R-:W-:Y:S01]  /*7a40*/  @!PT LDS RZ, [RZ] ;  /* 0x00000000fffff984 */ /* 0x000fe20000000800 */
[----:B------:R3:W-:Y:S06]  /*7a50*/  MEMBAR.ALL.CTA ;  /* 0x0000000000007992 */ /* 0x0007ec0000008000 */
[----:B---3--:R-:W3:Y:S01]  /*7a60*/  FENCE.VIEW.ASYNC.S ;  /* 0x00000000000073c6 */ /* 0x008ee20000000000 */
[----:B-----5:R-:W-:Y:S09]  /*7a70*/  UPRMT UR4, UR5, 0x654, UR4 ;  /* 0x0000065405047896 */ /* 0x020ff20008000004 */
[----:B---3--:R-:W-:Y:S03]  /*7a80*/  SYNCS.ARRIVE.TRANS64.RED.A1T0 RZ, [UR4], RZ ;  /* 0x000000ffffff79a7 */ /* 0x008fe60008100404 */
.L_x_110:
[----:B------:R-:W-:Y:S05]  /*7a90*/  BSYNC B1 ;  /* 0x0000000000017941 */ /* 0x000fea0003800000 */
.L_x_109:
[----:B-1----:R-:W-:Y:S04]  /*7aa0*/  SHF.R.U32.HI R3, RZ, 0x15, R2 ;  /* 0x00000015ff037819 */ /* 0x002fe80000011602 */
[----:B------:R-:W-:Y:S01]  /*7ab0*/  LOP3.LUT P0, RZ, R3, 0x3, R140, 0x48, !PT ;  /* 0x0000000303ff7812 */ /* 0x000fe2000780488c */
[----:B------:R-:W-:Y:S01]  /*7ac0*/  @!UPT UIADD3 URZ, UPT, UPT, URZ, URZ, URZ ;  /* 0x000000fffffff290 */ /* 0x000fe2000fffe0ff */
[----:B----4-:R-:W-:Y:S11]  /*7ad0*/  @P4 BRA `(.L_x_114) ;  /* 0x0000000000084947 */ /* 0x010ff60003800000 */
[----:B------:R-:W1:Y:S02]  /*7ae0*/  SYNCS.PHASECHK.TRANS64.TRYWAIT P1, [R22+URZ+0x250], R0 ;  /* 0x00025000160075a7 */ /* 0x000e6400080211ff */
[----:B-1----:R-:W-:Y:S05]  /*7af0*/  @!P1 BRA `(.L_x_115) ;  /* 0x0000002c00149947 */ /* 0x002fea0003800000 */
.L_x_114:
[----:B------:R-:W-:Y:S05]  /*7b00*/  @!P0 BRA `(.L_x_116) ;  /* 0x0000000000408947 */ /* 0x000fea0003800000 */
[----:B------:R-:W4:Y:S01]  /*7b10*/  LDCU.64 UR8, c[0x4][0x70] ;  /* 0x01000e00ff0877ac */ /* 0x000f220008000a00 */
[----:B------:R-:W-:Y:S01]  /*7b20*/  MOV R15, 0x0 ;  /* 0x00000000000f7802 */ /* 0x000fe20000000f00 */
[----:B------:R-:W-:Y:S02]  /*7b30*/  HFMA2 R12, -RZ, RZ, 0, 5.9604644775390625e-08 ;  /* 0x00000001ff0c7431 */ /* 0x000fe400000001ff */
[----:B------:R-:W-:Y:S02]  /*7b40*/  IMAD.MOV.U32 R8, RZ, RZ, 0x192 ;  /* 0x00000192ff087424 */ /* 0x000fe400078e00ff */
[----:B------:R-:W-:Y:S01]  /*7b50*/  IMAD.MOV.U32 R13, RZ, RZ, RZ ;  /* 0x000000ffff0d7224 */ /* 0x000fe200078e00ff */
[----:B------:R-:W5:Y:S01]  /*7b60*/  LDCU.64 UR6, c[0x4][0x78] ;  /* 0x01000f00ff0677ac */ /* 0x000f620008000a00 */
[----:B------:R-:W1:Y:S01]  /*7b70*/  LDC.64 R14, c[0x4][R15] ;  /* 0x010000000f0e7b82 */ /* 0x000e620000000a00 */
[----:B------:R-:W2:Y:S01]  /*7b80*/  LDCU.64 UR4, c[0x4][0x10] ;  /* 0x01000200ff0477ac */ /* 0x000ea20008000a00 */
[----:B----4-:R-:W-:Y:S01]  /*7b90*/  MOV R5, UR9 ;  /* 0x0000000900057c02 */ /* 0x010fe20008000f00 */
[----:B------:R-:W-:Y:S01]  /*7ba0*/  IMAD.U32 R4, RZ, RZ, UR8 ;  /* 0x00000008ff047e24 */ /* 0x000fe2000f8e00ff */
[----:B-----5:R-:W-:Y:S01]  /*7bb0*/  MOV R7, UR7 ;  /* 0x0000000700077c02 */ /* 0x020fe20008000f00 */
[----:B------:R-:W-:Y:S01]  /*7bc0*/  IMAD.U32 R6, RZ, RZ, UR6 ;  /* 0x00000006ff067e24 */ /* 0x000fe2000f8e00ff */
[----:B--2---:R-:W-:Y:S01]  /*7bd0*/  MOV R11, UR5 ;  /* 0x00000005000b7c02 */ /* 0x004fe20008000f00 */
[----:B------:R-:W-:Y:S02]  /*7be0*/  IMAD.U32 R10, RZ, RZ, UR4 ;  /* 0x00000004ff0a7e24 */ /* 0x000fe4000f8e00ff */
[----:B------:R-:W-:Y:S07]  /*7bf0*/  LEPC R20, `(.L_x_116) ;  /* 0x000000001014794e */ /* 0x000fee0000000000 */
[----:B-1-3--:R-:W-:Y:S05]  /*7c00*/  CALL.ABS.NOINC R14 ;  /* 0x000000000e007343 */ /* 0x00afea0003c00000 */
.L_x_116:
[----:B------:R-:W-:Y:S01]  /*7c10*/  LOP3.LUT P0, RZ, R133, 0x60, RZ, 0xc0, !PT ;  /* 0x0000006085ff7812 */ /* 0x000fe2000780c0ff */
[----:B------:R-:W-:Y:S05]  /*7c20*/  WARPSYNC.ALL ;  /* 0x0000000000007948 */ /* 0x000fea0003800000 */
[----:B------:R-:W-:Y:S01]  /*7c30*/  R2UR UR4, R2 ;  /* 0x00000000020472ca */ /* 0x000fe200000e0000 */
[----:B------:R-:W4:Y:S01]  /*7c40*/  S2UR UR6, SR_CgaCtaId ;  /* 0x00000000000679c3 */ /* 0x000f220000008800 */
[----:B------:R-:W-:Y:S01]  /*7c50*/  F2FP.F16.E4M3.UNPACK_B R2, R32 ;  /* 0x00000020ff02723e */ /* 0x000fe200020006ff */
[----:B------:R-:W-:Y:S01]  /*7c60*/  BSSY.RECONVERGENT B0, `(.L_x_117) ;  /* 0x0000180000007945 */ /* 0x000fe20003800200 */
[-C--:B------:R-:W-:Y:S02]  /*7c70*/  F2FP.F16.E4M3.UNPACK_B R21, R33.reuse ;  /* 0x00000021ff15723e */ /* 0x080fe400020006ff */
[----:B------:R-:W-:Y:S01]  /*7c80*/  F2FP.F16.E4M3.UNPACK_B R12, R28 ;  /* 0x0000001cff0c723e */ /* 0x000fe200020006ff */
[----:B-1----:R-:W-:Y:S01]  /*7c90*/  HADD2.F32 R0, -RZ, R2.H0_H0 ;  /* 0x20000002ff007230 */ /* 0x002fe20000004100 */
[----:B------:R-:W-:Y:S01]  /*7ca0*/  F2FP.F16.E4M3.UNPACK_B R32, R32.H1 ;  /* 0x00000020ff20723e */ /* 0x000fe200030006ff */
[--C-:B------:R-:W-:Y:S01]  /*7cb0*/  HADD2.F32 R73, -RZ, R21.reuse.H0_H0 ;  /* 0x20000015ff497230 */ /* 0x100fe20000004100 */
[----:B------:R-:W-:Y:S01]  /*7cc0*/  F2FP.F16.E4M3.UNPACK_B R33, R33.H1 ;  /* 0x00000021ff21723e */ /* 0x000fe200030006ff */
[----:B------:R-:W-:Y:S01]  /*7cd0*/  HADD2.F32 R74, -RZ, R21.H1_H1 ;  /* 0x30000015ff4a7230 */ /* 0x000fe20000004100 */
[-C--:B------:R-:W-:Y:S01]  /*7ce0*/  F2FP.F16.E4M3.UNPACK_B R20, R34.reuse ;  /* 0x00000022ff14723e */ /* 0x080fe200020006ff */
[--C-:B------:R-:W-:Y:S01]  /*7cf0*/  HADD2.F32 R3, -RZ, R32.reuse.H0_H0 ;  /* 0x20000020ff037230 */ /* 0x100fe20000004100 */
[----:B------:R-:W-:Y:S01]  /*7d00*/  F2FP.F16.E4M3.UNPACK_B R15, R34.H1 ;  /* 0x00000022ff0f723e */ /* 0x000fe200030006ff */
[----:B------:R-:W-:Y:S01]  /*7d10*/  HADD2.F32 R72, -RZ, R32.H1_H1 ;  /* 0x30000020ff487230 */ /* 0x000fe20000004100 */
[-C--:B------:R-:W-:Y:S01]  /*7d20*/  F2FP.F16.E4M3.UNPACK_B R14, R35.reuse ;  /* 0x00000023ff0e723e */ /* 0x080fe200020006ff */
[--C-:B------:R-:W-:Y:S01]  /*7d30*/  HADD2.F32 R75, -RZ, R33.reuse.H0_H0 ;  /* 0x20000021ff4b7230 */ /* 0x100fe20000004100 */
[----:B------:R-:W-:Y:S01]  /*7d40*/  F2FP.F16.E4M3.UNPACK_B R13, R35.H1 ;  /* 0x00000023ff0d723e */ /* 0x000fe200030006ff */
[----:B------:R-:W-:Y:S01]  /*7d50*/  HADD2.F32 R76, -RZ, R33.H1_H1 ;  /* 0x30000021ff4c7230 */ /* 0x000fe20000004100 */
[----:B------:R-:W-:Y:S01]  /*7d60*/  F2FP.F16.E4M3.UNPACK_B R28, R28.H1 ;  /* 0x0000001cff1c723e */ /* 0x000fe200030006ff */
[--C-:B------:R-:W-:Y:S01]  /*7d70*/  HADD2.F32 R77, -RZ, R20.reuse.H0_H0 ;  /* 0x20000014ff4d7230 */ /* 0x100fe20000004100 */
[-C--:B------:R-:W-:Y:S01]  /*7d80*/  F2FP.F16.E4M3.UNPACK_B R11, R29.reuse ;  /* 0x0000001dff0b723e */ /* 0x080fe200020006ff */
        /* <DEDUP_REMOVED lines=15> */
[----:B------:R-:W-:Y:S01]  /*7e80*/  R2UR UR5, R22 ;  /* 0x00000000160572ca */ /* 0x000fe200000e0000 */
        /* <DEDUP_REMOVED lines=29> */
[----:B------:R-:W-:Y:S01]  /*8060*/  IADD3 R68, PT, PT, R68, 0x1, RZ ;  /* 0x0000000144447810 */ /* 0x000fe20007ffe0ff */
[--C-:B------:R-:W-:Y:S02]  /*8070*/  HADD2.F32 R101, -RZ, R5.reuse.H0_H0 ;  /* 0x20000005ff657230 */ /* 0x100fe40000004100 */
[----:B------:R-:W-:Y:S02]  /*8080*/  HADD2.F32 R102, -RZ, R5.H1_H1 ;  /* 0x30000005ff667230 */ /* 0x000fe40000004100 */
[--C-:B------:R-:W-:Y:S02]  /*8090*/  HADD2.F32 R103, -RZ, R4.reuse.H0_H0 ;  /* 0x20000004ff677230 */ /* 0x100fe40000004100 */
[----:B------:R-:W-:Y:S02]  /*80a0*/  HADD2.F32 R104, -RZ, R4.H1_H1 ;  /* 0x30000004ff687230 */ /* 0x000fe40000004100 */
[----:B------:R-:W3:Y:S01]  /*80b0*/  LDTM.x64 R4, tmem[UR4] ;  /* 0x00000004000479ee */ /* 0x000ee20008340000 */
[----:B------:R-:W-:Y:S01]  /*80c0*/  NOP ;  /* 0x0000000000007918 */ /* 0x000fe20000000000 */
[----:B------:R-:W-:Y:S01]  /*80d0*/  UIADD3 UR4, UPT, UPT, UR5, 0x260, URZ ;  /* 0x0000026005047890 */ /* 0x000fe2000fffe0ff */
[----:B------:R-:W-:Y:S02]  /*80e0*/  HADD2.F32 R2, -RZ, R2.H1_H1 ;  /* 0x30000002ff027230 */ /* 0x000fe40000004100 */
[--C-:B------:R-:W-:Y:S02]  /*80f0*/  HADD2.F32 R105, -RZ, R106.reuse.H0_H0 ;  /* 0x2000006aff697230 */ /* 0x100fe40000004100 */
        /* <DEDUP_REMOVED lines=8> */
[----:B------:R-:W-:Y:S01]  /*8180*/  HADD2.F32 R122, -RZ, R122.H1_H1 ;  /* 0x3000007aff7a7230 */ /* 0x000fe20000004100 */
[----:B----4-:R-:W-:Y:S01]  /*8190*/  UPRMT UR4, UR6, 0x654, UR4 ;  /* 0x0000065406047896 */ /* 0x010fe20008000004 */
[C---:B---3--:R-:W-:Y:S01]  /*81a0*/  FMUL R4, R70.reuse, R4 ;  /* 0x0000000446047220 */ /* 0x048fe20000400000 */
[C---:B------:R-:W-:Y:S01]  /*81b0*/  FMUL R5, R70.reuse, R5 ;  /* 0x0000000546057220 */ /* 0x040fe20000400000 */
[C---:B------:R-:W-:Y:S01]  /*81c0*/  FMUL R8, R70.reuse, R8 ;  /* 0x0000000846087220 */ /* 0x040fe20000400000 */
[C---:B------:R-:W-:Y:S01]  /*81d0*/  FMUL R9, R70.reuse, R9 ;  /* 0x0000000946097220 */ /* 0x040fe20000400000 */
[C---:B------:R-:W-:Y:S01]  /*81e0*/  FFMA R4, R71.reuse, R0, R4 ;  /* 0x0000000047047223 */ /* 0x040fe20000000004 */
[C---:B------:R-:W-:Y:S01]  /*81f0*/  FFMA R5, R71.reuse, R2, R5 ;  /* 0x0000000247057223 */ /* 0x040fe20000000005 */
[C---:B------:R-:W-:Y:S01]  /*8200*/  FMUL R12, R70.reuse, R12 ;  /* 0x0000000c460c7220 */ /* 0x040fe20000400000 */
[C---:B------:R-:W-:Y:S01]  /*8210*/  FMUL R13, R70.reuse, R13 ;  /* 0x0000000d460d7220 */ /* 0x040fe20000400000 */
[----:B------:R-:W-:Y:S01]  /*8220*/  SYNCS.ARRIVE.TRANS64.RED.A1T0 RZ, [UR4], RZ ;  /* 0x000000ffffff79a7 */ /* 0x000fe20008100404 */
[C---:B------:R-:W-:Y:S01]  /*8230*/  FMUL R16, R70.reuse, R16 ;  /* 0x0000001046107220 */ /* 0x040fe20000400000 */
[C---:B------:R-:W-:Y:S01]  /*8240*/  FMUL R17, R70.reuse, R17 ;  /* 0x0000001146117220 */ /* 0x040fe20000400000 */
[C---:B------:R-:W-:Y:S01]  /*8250*/  FMUL R0, R70.reuse, R20 ;  /* 0x0000001446007220 */ /* 0x040fe20000400000 */
[C---:B------:R-:W-:Y:S01]  /*8260*/  FMUL R2, R70.reuse, R21 ;  /* 0x0000001546027220 */ /* 0x040fe20000400000 */
[C---:B------:R-:W-:Y:S01]  /*8270*/  FMUL R21, R70.reuse, R28 ;  /* 0x0000001c46157220 */ /* 0x040fe20000400000 */
[--C-:B------:R-:W-:Y:S02]  /*8280*/  HADD2.F32 R125, -RZ, R126.reuse.H0_H0 ;  /* 0x2000007eff7d7230 */ /* 0x100fe40000004100 */
[C---:B------:R-:W-:Y:S01]  /*8290*/  FMUL R6, R70.reuse, R6 ;  /* 0x0000000646067220 */ /* 0x040fe20000400000 */
[----:B------:R-:W-:Y:S02]  /*82a0*/  HADD2.F32 R126, -RZ, R126.H1_H1 ;  /* 0x3000007eff7e7230 */ /* 0x000fe40000004100 */
[C---:B------:R-:W-:Y:S01]  /*82b0*/  FMUL R7, R70.reuse, R7 ;  /* 0x0000000746077220 */ /* 0x040fe20000400000 */
[C---:B------:R-:W-:Y:S01]  /*82c0*/  FMUL R10, R70.reuse, R10 ;  /* 0x0000000a460a7220 */ /* 0x040fe20000400000 */
[C---:B------:R-:W-:Y:S01]  /*82d0*/  FFMA R6, R71.reuse, R3, R6 ;  /* 0x0000000347067223 */ /* 0x040fe20000000006 */
[C---:B------:R-:W-:Y:S01]  /*82e0*/  FMUL R11, R70.reuse, R11 ;  /* 0x0000000b460b7220 */ /* 0x040fe20000400000 */
[C---:B------:R-:W-:Y:S01]  /*82f0*/  FFMA R7, R71.reuse, R72, R7 ;  /* 0x0000004847077223 */ /* 0x040fe20000000007 */
[C---:B------:R-:W-:Y:S01]  /*8300*/  FFMA R8, R71.reuse, R73, R8 ;  /* 0x0000004947087223 */ /* 0x040fe20000000008 */
[C---:B------:R-:W-:Y:S01]  /*8310*/  FFMA R9, R71.reuse, R74, R9 ;  /* 0x0000004a47097223 */ /* 0x040fe20000000009 */
[C---:B------:R-:W-:Y:S01]  /*8320*/  FFMA R10, R71.reuse, R75, R10 ;  /* 0x0000004b470a7223 */ /* 0x040fe2000000000a */
[C---:B------:R-:W-:Y:S01]  /*8330*/  FFMA R11, R71.reuse, R76, R11 ;  /* 0x0000004c470b7223 */ /* 0x040fe2000000000b */
[C---:B------:R-:W-:Y:S01]  /*8340*/  FFMA R12, R71.reuse, R77, R12 ;  /* 0x0000004d470c7223 */ /* 0x040fe2000000000c */
[----:B------:R-:W-:Y:S01]  /*8350*/  FFMA R13, R71, R78, R13 ;  /* 0x0000004e470d7223 */ /* 0x000fe2000000000d */
[----:B------:R-:W-:Y:S01]  /*8360*/  F2FP.SATFINITE.E4M3.F32.PACK_AB_MERGE_C R76, R7, R6, RZ ;  /* 0x00000006074c723e */ /* 0x000fe200048070ff */
[--C-:B------:R-:W-:Y:S02]  /*8370*/  HADD2.F32 R74, -RZ, R129.reuse.H0_H0 ;  /* 0x20000081ff4a7230 */ /* 0x100fe40000004100 */
[C---:B------:R-:W-:Y:S01]  /*8380*/  FMUL R7, R70.reuse, R24 ;  /* 0x0000001846077220 */ /* 0x040fe20000400000 */
[----:B------:R-:W-:Y:S01]  /*8390*/  HADD2.F32 R75, -RZ, R129.H1_H1 ;  /* 0x30000081ff4b7230 */ /* 0x000fe20000004100 */
[----:B------:R-:W-:Y:S01]  /*83a0*/  F2FP.SATFINITE.E4M3.F32.PACK_AB_MERGE_C R129, R11, R10, RZ ;  /* 0x0000000a0b81723e */ /* 0x000fe200048070ff */
        /* <DEDUP_REMOVED lines=17> */
[C---:B------:R-:W-:Y:S01]  /*84c0*/  FMUL R3, R70.reuse, R22 ;  /* 0x0000001646037220 */ /* 0x040fe20000400000 */
[----:B------:R-:W-:Y:S01]  /*84d0*/  F2FP.SATFINITE.E4M3.F32.PACK_AB_MERGE_C R18, R19, R18, RZ ;  /* 0x000000121312723e */ /* 0x000fe200048070ff */
[C---:B------:R-:W-:Y:S01]  /*84e0*/  FMUL R22, R70.reuse, R29 ;  /* 0x0000001d46167220 */ /* 0x040fe20000400000 */
[C---:B------:R-:W-:Y:S01]  /*84f0*/  FMUL R29, R70.reuse, R36 ;  /* 0x00000024461d7220 */ /* 0x040fe20000400000 */
[C---:B------:R-:W-:Y:S01]  /*8500*/  FFMA R3, R71.reuse, R87, R3 ;  /* 0x0000005747037223 */ /* 0x040fe20000000003 */
[C---:B------:R-:W-:Y:S01]  /*8510*/  FMUL R6, R70.reuse, R23 ;  /* 0x0000001746067220 */ /* 0x040fe20000400000 */
[C---:B------:R-:W-:Y:S01]  /*8520*/  FMUL R11, R70.reuse, R26 ;  /* 0x0000001a460b7220 */ /* 0x040fe20000400000 */
[C---:B------:R-:W-:Y:S01]  /*8530*/  FMUL R26, R70.reuse, R33 ;  /* 0x00000021461a7220 */ /* 0x040fe20000400000 */
[C---:B------:R-:W-:Y:S01]  /*8540*/  FMUL R33, R70.reuse, R40 ;  /* 0x0000002846217220 */ /* 0x040fe20000400000 */
[C---:B------:R-:W-:Y:S01]  /*8550*/  FFMA R6, R71.reuse, R88, R6 ;  /* 0x0000005847067223 */ /* 0x040fe20000000006 */
[C---:B------:R-:W-:Y:S01]  /*8560*/  FFMA R7, R71.reuse, R89, R7 ;  /* 0x0000005947077223 */ /* 0x040fe20000000007 */
[C---:B------:R-:W-:Y:S01]  /*8570*/  FFMA R10, R71.reuse, R90, R10 ;  /* 0x0000005a470a7223 */ /* 0x040fe2000000000a */
[C---:B------:R-:W-:Y:S01]  /*8580*/  FFMA R11, R71.reuse, R91, R11 ;  /* 0x0000005b470b7223 */ /* 0x040fe2000000000b */
[----:B------:R-:W-:Y:S01]  /*8590*/  FMUL R20, R70, R27 ;  /* 0x0000001b46147220 */ /* 0x000fe20000400000 */
[----:B------:R-:W-:Y:S01]  /*85a0*/  F2FP.SATFINITE.E4M3.F32.PACK_AB_MERGE_C R3, R6, R3, RZ ;  /* 0x000000030603723e */ /* 0x000fe200048070ff */
[C---:B------:R-:W-:Y:S01]  /*85b0*/  FMUL R23, R70.reuse, R30 ;  /* 0x0000001e46177220 */ /* 0x040fe20000400000 */
[C---:B------:R-:W-:Y:S01]  /*85c0*/  FMUL R30, R70.reuse, R37 ;  /* 0x00000025461e7220 */ /* 0x040fe20000400000 */
[C---:B------:R-:W-:Y:S01]  /*85d0*/  FFMA R20, R71.reuse, R92, R20 ;  /* 0x0000005c47147223 */ /* 0x040fe20000000014 */
[C---:B------:R-:W-:Y:S01]  /*85e0*/  FFMA R21, R71.reuse, R93, R21 ;  /* 0x0000005d47157223 */ /* 0x040fe20000000015 */
[C---:B------:R-:W-:Y:S01]  /*85f0*/  FFMA R22, R71.reuse, R94, R22 ;  /* 0x0000005e47167223 */ /* 0x040fe20000000016 */
[C---:B------:R-:W-:Y:S01]  /*8600*/  FFMA R23, R71.reuse, R95, R23 ;  /* 0x0000005f47177223 */ /* 0x040fe20000000017 */
[C---:B------:R-:W-:Y:S01]  /*8610*/  FMUL R37, R70.reuse, R44 ;  /* 0x0000002c46257220 */ /* 0x040fe20000400000 */
        /* <DEDUP_REMOVED lines=11> */
[----:B------:R-:W-:Y:S01]  /*86d0*/  FMUL R38, R70, R45 ;  /* 0x0000002d46267220 */ /* 0x000fe20000400000 */
[C---:B------:R-:W-:Y:S01]  /*86e0*/  FFMA R28, R71.reuse, R100, R28 ;  /* 0x00000064471c7223 */ /* 0x040fe2000000001c */
[----:B------:R-:W-:Y:S01]  /*86f0*/  F2FP.SATFINITE.E4M3.F32.PACK_AB_MERGE_C R6, R22, R21, R6 ;  /* 0x000000151606723e */ /* 0x000fe20004807006 */
[C---:B------:R-:W-:Y:S01]  /*8700*/  FFMA R29, R71.reuse, R101, R29 ;  /* 0x00000065471d7223 */ /* 0x040fe2000000001d */
[C---:B------:R-:W-:Y:S01]  /*8710*/  FFMA R30, R71.reuse, R102, R30 ;  /* 0x00000066471e7223 */ /* 0x040fe2000000001e */
[----:B------:R-:W-:Y:S01]  /*8720*/  FFMA R31, R71, R103, R31 ;  /* 0x00000067471f7223 */ /* 0x000fe2000000001f */
[C---:B------:R-:W-:Y:S01]  /*8730*/  FMUL R45, R70.reuse, R52 ;  /* 0x00000034462d7220 */ /* 0x040fe20000400000 */
[C---:B------:R-:W-:Y:S01]  /*8740*/  FMUL R52, R70.reuse, R59 ;  /* 0x0000003b46347220 */ /* 0x040fe20000400000 */
[C---:B------:R-:W-:Y:S01]  /*8750*/  FMUL R59, R70.reuse, R66 ;  /* 0x00000042463b7220 */ /* 0x040fe20000400000 */
[----:B------:R-:W-:Y:S01]  /*8760*/  F2FP.SATFINITE.E4M3.F32.PACK_AB_MERGE_C R66, R13, R12, R14 ;  /* 0x0000000c0d42723e */ /* 0x000fe2000480700e */
[C---:B------:R-:W-:Y:S01]  /*8770*/  FMUL R32, R70.reuse, R39 ;  /* 0x0000002746207220 */ /* 0x040fe20000400000 */
[--C-:B------:R-:W-:Y:S02]  /*8780*/  HADD2.F32 R107, -RZ, R108.reuse.H0_H0 ;  /* 0x2000006cff6b7230 */ /* 0x100fe40000004100 */
[C---:B------:R-:W-:Y:S01]  /*8790*/  FMUL R35, R70.reuse, R42 ;  /* 0x0000002a46237220 */ /* 0x040fe20000400000 */
[----:B------:R-:W-:Y:S02]  /*87a0*/  HADD2.F32 R108, -RZ, R108.H1_H1 ;  /* 0x3000006cff6c7230 */ /* 0x000fe40000004100 */
[C---:B------:R-:W-:Y:S01]  /*87b0*/  FFMA R32, R71.reuse, R104, R32 ;  /* 0x0000006847207223 */ /* 0x040fe20000000020 */
[----:B------:R-:W-:Y:S01]  /*87c0*/  FMUL R36, R70, R43 ;  /* 0x0000002b46247220 */ /* 0x000fe20000400000 */
[C---:B------:R-:W-:Y:S01]  /*87d0*/  FFMA R33, R71.reuse, R105, R33 ;  /* 0x0000006947217223 */ /* 0x040fe20000000021 */
[C---:B------:R-:W-:Y:S01]  /*87e0*/  FFMA R34, R71.reuse, R106, R34 ;  /* 0x0000006a47227223 */ /* 0x040fe20000000022 */
[--C-:B------:R-:W-:Y:S01]  /*87f0*/  HADD2.F32 R111, -RZ, R112.reuse.H0_H0 ;  /* 0x20000070ff6f7230 */ /* 0x100fe20000004100 */
[----:B------:R-:W-:Y:S01]  /*8800*/  F2FP.SATFINITE.E4M3.F32.PACK_AB_MERGE_C R32, R32, R31, RZ ;  /* 0x0000001f2020723e */ /* 0x000fe200048070ff */
[C---:B------:R-:W-:Y:S01]  /*8810*/  FFMA R35, R71.reuse, R107, R35 ;  /* 0x0000006b47237223 */ /* 0x040fe20000000023 */
[----:B------:R-:W-:Y:S02]  /*8820*/  HADD2.F32 R112, -RZ, R112.H1_H1 ;  /* 0x30000070ff707230 */ /* 0x000fe40000004100 */
[----:B------:R-:W-:Y:S01]  /*8830*/  FMUL R39, R70, R46 ;  /* 0x0000002e46277220 */ /* 0x000fe20000400000 */
[----:B------:R-:W-:Y:S01]  /*8840*/  F2FP.SATFINITE.E4M3.F32.PACK_AB_MERGE_C R32, R30, R29, R32 ;  /* 0x0000001d1e20723e */ /* 0x000fe20004807020 */
[C---:B------:R-:W-:Y:S01]  /*8850*/  FFMA R36, R71.reuse, R108, R36 ;  /* 0x0000006c47247223 */ /* 0x040fe20000000024 */
[C---:B------:R-:W-:Y:S01]  /*8860*/  FMUL R40, R70.reuse, R47 ;  /* 0x0000002f46287220 */ /* 0x040fe20000400000 */
[C---:B------:R-:W-:Y:S01]  /*8870*/  FFMA R37, R71.reuse, R109, R37 ;  /* 0x0000006d47257223 */ /* 0x040fe20000000025 */
[C---:B------:R-:W-:Y:S01]  /*8880*/  FFMA R38, R71.reuse, R110, R38 ;  /* 0x0000006e47267223 */ /* 0x040fe20000000026 */
[C---:B------:R-:W-:Y:S01]  /*8890*/  FMUL R42, R70.reuse, R49 ;  /* 0x00000031462a7220 */ /* 0x040fe20000400000 */
[--C-:B------:R-:W-:Y:S02]  /*88a0*/  HADD2.F32 R115, -RZ, R116.reuse.H0_H0 ;  /* 0x20000074ff737230 */ /* 0x100fe40000004100 */
[C---:B------:R-:W-:Y:S01]  /*88b0*/  FFMA R39, R71.reuse, R111, R39 ;  /* 0x0000006f47277223 */ /* 0x040fe20000000027 */
[----:B------:R-:W-:Y:S02]  /*88c0*/  HADD2.F32 R116, -RZ, R116.H1_H1 ;  /* 0x30000074ff747230 */ /* 0x000fe40000004100 */
[C---:B------:R-:W-:Y:S01]  /*88d0*/  FMUL R43, R70.reuse, R50 ;  /* 0x00000032462b7220 */ /* 0x040fe20000400000 */
[C---:B------:R-:W-:Y:S01]  /*88e0*/  FFMA R40, R71.reuse, R112, R40 ;  /* 0x0000007047287223 */ /* 0x040fe20000000028 */
[C---:B------:R-:W-:Y:S01]  /*88f0*/  FMUL R44, R70.reuse, R51 ;  /* 0x00000033462c7220 */ /* 0x040fe20000400000 */
[C---:B------:R-:W-:Y:S01]  /*8900*/  FFMA R41, R71.reuse, R113, R41 ;  /* 0x0000007147297223 */ /* 0x040fe20000000029 */
[C---:B------:R-:W-:Y:S01]  /*8910*/  FMUL R50, R70.reuse, R57 ;  /* 0x0000003946327220 */ /* 0x040fe20000400000 */
[C---:B------:R-:W-:Y:S01]  /*8920*/  FMUL R57, R70.reuse, R64 ;  /* 0x0000004046397220 */ /* 0x040fe20000400000 */
[----:B------:R-:W-:Y:S01]  /*8930*/  FFMA R42, R71, R114, R42 ;  /* 0x00000072472a7223 */ /* 0x000fe2000000002a */
[C---:B------:R-:W-:Y:S01]  /*8940*/  FMUL R46, R70.reuse, R53 ;  /* 0x00000035462e7220 */ /* 0x040fe20000400000 */
[--C-:B------:R-:W-:Y:S01]  /*8950*/  HADD2.F32 R119, -RZ, R120.reuse.H0_H0 ;  /* 0x20000078ff777230 */ /* 0x100fe20000004100 */
[----:B------:R-:W-:Y:S01]  /*8960*/  F2FP.SATFINITE.E4M3.F32.PACK_AB_MERGE_C R64, R5, R4, R76 ;  /* 0x000000040540723e */ /* 0x000fe2000480704c */
[C---:B------:R-:W-:Y:S01]  /*8970*/  FMUL R51, R70.reuse, R58 ;  /* 0x0000003a46337220 */ /* 0x040fe20000400000 */
[C---:B------:R-:W-:Y:S01]  /*8980*/  FMUL R53, R70.reuse, R60 ;  /* 0x0000003c46357220 */ /* 0x040fe20000400000 */
[C---:B------:R-:W-:Y:S01]  /*8990*/  FFMA R43, R71.reuse, R115, R43 ;  /* 0x00000073472b7223 */ /* 0x040fe2000000002b */
[----:B------:R-:W-:Y:S02]  /*89a0*/  HADD2.F32 R120, -RZ, R120.H1_H1 ;  /* 0x30000078ff787230 */ /* 0x000fe40000004100 */
[C---:B------:R-:W-:Y:S01]  /*89b0*/  FMUL R47, R70.reuse, R54 ;  /* 0x00000036462f7220 */ /* 0x040fe20000400000 */
[C---:B------:R-:W-:Y:S01]  /*89c0*/  FMUL R58, R70.reuse, R65 ;  /* 0x00000041463a7220 */ /* 0x040fe20000400000 */
[----:B------:R-:W-:Y:S01]  /*89d0*/  FMUL R60, R70, R67 ;  /* 0x00000043463c7220 */ /* 0x000fe20000400000 */
[----:B------:R-:W-:Y:S01]  /*89e0*/  F2FP.SATFINITE.E4M3.F32.PACK_AB_MERGE_C R5, R20, R11, RZ ;  /* 0x0000000b1405723e */ /* 0x000fe200048070ff */
[----:B------:R-:W-:Y:S01]  /*89f0*/  FFMA R44, R71, R116, R44 ;  /* 0x00000074472c7223 */ /* 0x000fe2000000002c */
[C---:B------:R-:W-:Y:S01]  /*8a00*/  FMUL R48, R70.reuse, R55 ;  /* 0x0000003746307220 */ /* 0x040fe20000400000 */
[----:B------:R-:W-:Y:S01]  /*8a10*/  F2FP.SATFINITE.E4M3.F32.PACK_AB_MERGE_C R65, R9, R8, R129 ;  /* 0x000000080941723e */ /* 0x000fe20004807081 */
[----:B------:R-:W-:Y:S01]  /*8a20*/  FFMA R45, R71, R117, R45 ;  /* 0x00000075472d7223 */ /* 0x000fe2000000002d */
[----:B------:R-:W-:Y:S01]  /*8a30*/  F2FP.SATFINITE.E4M3.F32.PACK_AB_MERGE_C R67, R17, R16, R18 ;  /* 0x000000101143723e */ /* 0x000fe20004807012 */
[----:B------:R-:W-:Y:S01]  /*8a40*/  FMUL R49, R70, R56 ;  /* 0x0000003846317220 */ /* 0x000fe20000400000 */
[C---:B------:R-:W-:Y:S01]  /*8a50*/  FFMA R46, R71.reuse, R118, R46 ;  /* 0x00000076472e7223 */ /* 0x040fe2000000002e */
[--C-:B------:R-:W-:Y:S02]  /*8a60*/  HADD2.F32 R123, -RZ, R124.reuse.H0_H0 ;  /* 0x2000007cff7b7230 */ /* 0x100fe40000004100 */
[C---:B------:R-:W-:Y:S01]  /*8a70*/  FFMA R47, R71.reuse, R119, R47 ;  /* 0x00000077472f7223 */ /* 0x040fe2000000002f */
[----:B------:R1:W-:Y:S01]  /*8a80*/  STS.128 [R138+UR43+0x2400], R64 ;  /* 0x002400408a007988 */ /* 0x0003e20008000c2b */
[----:B------:R-:W-:Y:S01]  /*8a90*/  HADD2.F32 R124, -RZ, R124.H1_H1 ;  /* 0x3000007cff7c7230 */ /* 0x000fe20000004100 */
[----:B------:R-:W-:Y:S01]  /*8aa0*/  F2FP.SATFINITE.E4M3.F32.PACK_AB_MERGE_C R5, R10, R7, R5 ;  /* 0x000000070a05723e */ /* 0x000fe20004807005 */
[C---:B------:R-:W-:Y:S01]  /*8ab0*/  FFMA R48, R71.reuse, R120, R48 ;  /* 0x0000007847307223 */ /* 0x040fe20000000030 */
[----:B------:R-:W-:Y:S01]  /*8ac0*/  F2FP.SATFINITE.E4M3.F32.PACK_AB_MERGE_C R7, R28, R27, RZ ;  /* 0x0000001b1c07723e */ /* 0x000fe200048070ff */
        /* <DEDUP_REMOVED lines=8> */
[----:B------:R-:W-:Y:S01]  /*8b50*/  FMUL R56, R70, R63 ;  /* 0x0000003f46387220 */ /* 0x000fe20000400000 */
[----:B------:R-:W-:Y:S01]  /*8b60*/  F2FP.SATFINITE.E4M3.F32.PACK_AB_MERGE_C R4, R2, R0, R3 ;  /* 0x000000000204723e */ /* 0x000fe20004807003 */
[C---:B------:R-:W-:Y:S01]  /*8b70*/  FFMA R53, R71.reuse, R125, R53 ;  /* 0x0000007d47357223 */ /* 0x040fe20000000035 */
[----:B------:R-:W-:Y:S01]  /*8b80*/  F2FP.SATFINITE.E4M3.F32.PACK_AB_MERGE_C R7, R26, R25, R7 ;  /* 0x000000191a07723e */ /* 0x000fe20004807007 */
[C---:B------:R-:W-:Y:S01]  /*8b90*/  FFMA R54, R71.reuse, R126, R54 ;  /* 0x0000007e47367223 */ /* 0x040fe20000000036 */
[C---:B------:R-:W-:Y:S01]  /*8ba0*/  FFMA R55, R71.reuse, R127, R55 ;  /* 0x0000007f47377223 */ /* 0x040fe20000000037 */
[----:B------:R-:W-:Y:S01]  /*8bb0*/  F2FP.SATFINITE.E4M3.F32.PACK_AB_MERGE_C R35, R36, R35, RZ ;  /* 0x000000232423723e */ /* 0x000fe200048070ff */
[C---:B------:R-:W-:Y:S01]  /*8bc0*/  FFMA R56, R71.reuse, R128, R56 ;  /* 0x0000008047387223 */ /* 0x040fe20000000038 */
[----:B------:R1:W-:Y:S01]  /*8bd0*/  STS.128 [R137+0x2010], R4 ;  /* 0x0020100489007388 */ /* 0x0003e20000000c00 */
[----:B------:R-:W-:Y:S01]  /*8be0*/  F2FP.SATFINITE.E4M3.F32.PACK_AB_MERGE_C R39, R40, R39, RZ ;  /* 0x000000272827723e */ /* 0x000fe200048070ff */
[C---:B------:R-:W-:Y:S01]  /*8bf0*/  FFMA R57, R71.reuse, R72, R57 ;  /* 0x0000004847397223 */ /* 0x040fe20000000039 */
[----:B------:R-:W-:Y:S01]  /*8c00*/  F2FP.SATFINITE.E4M3.F32.PACK_AB_MERGE_C R43, R44, R43, RZ ;  /* 0x0000002b2c2b723e */ /* 0x000fe200048070ff */
[C---:B------:R-:W-:Y:S01]  /*8c10*/  FFMA R58, R71.reuse, R73, R58 ;  /* 0x00000049473a7223 */ /* 0x040fe2000000003a */
[C---:B------:R-:W-:Y:S01]  /*8c20*/  FFMA R59, R71.reuse, R74, R59 ;  /* 0x0000004a473b7223 */ /* 0x040fe2000000003b */
[----:B------:R-:W-:Y:S01]  /*8c30*/  F2FP.SATFINITE.E4M3.F32.PACK_AB_MERGE_C R33, R34, R33, R35 ;  /* 0x000000212221723e */ /* 0x000fe20004807023 */
[----:B------:R-:W-:Y:S01]  /*8c40*/  FFMA R60, R71, R75, R60 ;  /* 0x0000004b473c7223 */ /* 0x000fe2000000003c */
[----:B------:R-:W-:Y:S02]  /*8c50*/  F2FP.SATFINITE.E4M3.F32.PACK_AB_MERGE_C R34, R38, R37, R39 ;  /* 0x000000252622723e */ /* 0x000fe40004807027 */
[----:B------:R-:W-:Y:S02]  /*8c60*/  F2FP.SATFINITE.E4M3.F32.PACK_AB_MERGE_C R35, R42, R41, R43 ;  /* 0x000000292a23723e */ /* 0x000fe4000480702b */
[----:B------:R-:W-:Y:S02]  /*8c70*/  F2FP.SATFINITE.E4M3.F32.PACK_AB_MERGE_C R51, R52, R51, RZ ;  /* 0x000000333433723e */ /* 0x000fe400048070ff */
[----:B------:R-:W-:Y:S01]  /*8c80*/  F2FP.SATFINITE.E4M3.F32.PACK_AB_MERGE_C R48, R48, R47, RZ ;  /* 0x0000002f3030723e */ /* 0x000fe200048070ff */
[----:B------:R1:W-:Y:S01]  /*8c90*/  STS.128 [R144+0x2020], R32 ;  /* 0x0020202090007388 */ /* 0x0003e20000000c00 */
[----:B------:R-:W-:Y:S02]  /*8ca0*/  F2FP.SATFINITE.E4M3.F32.PACK_AB_MERGE_C R55, R56, R55, RZ ;  /* 0x000000373837723e */ /* 0x000fe400048070ff */
[----:B------:R-:W-:Y:S02]  /*8cb0*/  F2FP.SATFINITE.E4M3.F32.PACK_AB_MERGE_C R59, R60, R59, RZ ;  /* 0x0000003b3c3b723e */ /* 0x000fe400048070ff */
[----:B------:R-:W-:Y:S02]  /*8cc0*/  F2FP.SATFINITE.E4M3.F32.PACK_AB_MERGE_C R49, R50, R49, R51 ;  /* 0x000000313231723e */ /* 0x000fe40004807033 */
[----:B------:R-:W-:Y:S02]  /*8cd0*/  F2FP.SATFINITE.E4M3.F32.PACK_AB_MERGE_C R48, R46, R45, R48 ;  /* 0x0000002d2e30723e */ /* 0x000fe40004807030 */
[----:B------:R-:W-:Y:S02]  /*8ce0*/  F2FP.SATFINITE.E4M3.F32.PACK_AB_MERGE_C R50, R54, R53, R55 ;  /* 0x000000353632723e */ /* 0x000fe40004807037 */
[----:B------:R-:W-:Y:S05]  /*8cf0*/  F2FP.SATFINITE.E4M3.F32.PACK_AB_MERGE_C R51, R58, R57, R59 ;  /* 0x000000393a33723e */ /* 0x000fea000480703b */
[----:B------:R1:W-:Y:S01]  /*8d00*/  STS.128 [R143+0x2030], R48 ;  /* 0x002030308f007388 */ /* 0x0003e20000000c00 */
[----:B------:R-:W-:Y:S01]  /*8d10*/  @!PT LDS RZ, [RZ] ;  /* 0x00000000fffff984 */ /* 0x000fe20000000800 */
[----:B------:R-:W-:Y:S01]  /*8d20*/  @!PT LDS RZ, [RZ] ;  /* 0x00000000fffff984 */ /* 0x000fe20000000800 */
[----:B------:R-:W-:Y:S01]  /*8d30*/  @!PT LDS RZ, [RZ] ;  /* 0x00000000fffff984 */ /* 0x000fe20000000800 */
[----:B------:R-:W-:Y:S01]  /*8d40*/  @!PT LDS RZ, [RZ] ;  /* 0x00000000fffff984 */ /* 0x000fe20000000800 */
[----:B------:R3:W-:Y:S07]  /*8d50*/  MEMBAR.ALL.CTA ;  /* 0x0000000000007992 */ /* 0x0007ee0000008000 */
[----:B---3--:R-:W3:Y:S02]  /*8d60*/  FENCE.VIEW.ASYNC.S ;  /* 0x00000000000073c6 */ /* 0x008ee40000000000 */
[----:B---3--:R-:W-:Y:S06]  /*8d70*/  BAR.SYNC.DEFER_BLOCKING 0x1, 0x80 ;  /* 0x0042000000007b1d */ /* 0x008fec0000010000 */
[----:B------:R-:W-:Y:S05]  /*8d80*/  @P0 BRA `(.L_x_118) ;  /* 0x0000000400b40947 */ /* 0x000fea0003800000 */
[----:B------:R-:W3:Y:S01]  /*8d90*/  LDCU.64 UR14, c[0x0][0x348] ;  /* 0x00006900ff0e77ac */ /* 0x000ee20008000a00 */
[----:B------:R-:W-:Y:S02]  /*8da0*/  IMAD.U32 R3, RZ, RZ, UR45 ;  /* 0x0000002dff037e24 */ /* 0x000fe4000f8e00ff */
[----:B------:R-:W-:Y:S01]  /*8db0*/  IMAD.U32 R2, RZ, RZ, UR61 ;  /* 0x0000003dff027e24 */ /* 0x000fe2000f8e00ff */
[----:B------:R-:W-:Y:S02]  /*8dc0*/  USHF.L.U32 UR10, UR47, 0x7, URZ ;  /* 0x000000072f0a7899 */ /* 0x000fe400080006ff */
[-C--:B------:R-:W-:Y:S02]  /*8dd0*/  IABS R0, R3.reuse ;  /* 0x0000000300007213 */ /* 0x080fe40000000000 */
[----:B------:R-:W-:Y:S02]  /*8de0*/  IABS R3, R3 ;  /* 0x0000000300037213 */ /* 0x000fe40000000000 */
[----:B------:R-:W-:Y:S11]  /*8df0*/  R2UR UR6, R0 ;  /* 0x00000000000672ca */ /* 0x000ff600000e0000 */
[----:B------:R-:W-:Y:S02]  /*8e00*/  @!UPT UIADD3 URZ, UPT, UPT, URZ, URZ, URZ ;  /* 0x000000fffffff290 */ /* 0x000fe4000fffe0ff */
[----:B------:R-:W4:Y:S10]  /*8e10*/  I2F.RP R0, UR6 ;  /* 0x0000000600007d06 */ /* 0x000f340008209400 */
[----:B----4-:R-:W4:Y:S02]  /*8e20*/  MUFU.RCP R0, R0 ;  /* 0x0000000000007308 */ /* 0x010f240000001000 */
[----:B----4-:R-:W-:Y:S08]  /*8e30*/  VIADD R0, R0, 0xffffffe ;  /* 0x0ffffffe00007836 */ /* 0x010ff00000000000 */
[----:B------:R-:W4:Y:S02]  /*8e40*/  F2I.FTZ.U32.TRUNC.NTZ R0, R0 ;  /* 0x0000000000007305 */ /* 0x000f24000021f000 */
[----:B----4-:R-:W-:Y:S02]  /*8e50*/  R2UR UR5, R0 ;  /* 0x00000000000572ca */ /* 0x010fe400000e0000 */
[----:B------:R-:W-:Y:S01]  /*8e60*/  IABS R0, R2 ;  /* 0x0000000200007213 */ /* 0x000fe20000000000 */
[----:B------:R-:W-:Y:S03]  /*8e70*/  IMAD.U32 R2, RZ, RZ, UR44 ;  /* 0x0000002cff027e24 */ /* 0x000fe6000f8e00ff */
[----:B------:R-:W-:Y:S01]  /*8e80*/  R2UR UR7, R0 ;  /* 0x00000000000772ca */ /* 0x000fe200000e0000 */
[----:B------:R-:W-:Y:S01]  /*8e90*/  IMAD.MOV R0, RZ, RZ, -R3 ;  /* 0x000000ffff007224 */ /* 0x000fe200078e0a03 */
[----:B------:R-:W-:Y:S01]  /*8ea0*/  IABS R2, R2 ;  /* 0x0000000200027213 */ /* 0x000fe20000000000 */
[----:B------:R-:W-:Y:S03]  /*8eb0*/  IMAD.U32 R3, RZ, RZ, UR60 ;  /* 0x0000003cff037e24 */ /* 0x000fe6000f8e00ff */
[----:B------:R-:W-:Y:S01]  /*8ec0*/  R2UR UR9, R2 ;  /* 0x00000000020972ca */ /* 0x000fe200000e0000 */
[----:B------:R-:W-:Y:S01]  /*8ed0*/  UIADD3 UR4, UPT, UPT, URZ, -UR5, URZ ;  /* 0x80000005ff047290 */ /* 0x000fe2000fffe0ff */
[----:B------:R-:W-:Y:S03]  /*8ee0*/  IABS R3, R3 ;  /* 0x0000000300037213 */ /* 0x000fe60000000000 */
[----:B------:R-:W-:Y:S01]  /*8ef0*/  UIMAD UR8, UR4, UR6, URZ ;  /* 0x00000006040872a4 */ /* 0x000fe2000f8e02ff */
[----:B-1----:R-:W1:Y:S02]  /*8f00*/  I2F.RP R4, R3 ;  /* 0x0000000300047306 */ /* 0x002e640000209400 */
[----:B------:R-:W-:Y:S02]  /*8f10*/  UMOV UR4, URZ ;  /* 0x000000ff00047c82 */ /* 0x000fe40008000000 */
[----:B------:R-:W-:Y:S02]  /*8f20*/  UIMAD.WIDE.U32 UR4, UR5, UR8, UR4 ;  /* 0x00000008050472a5 */ /* 0x000fe4000f8e0004 */
[----:B------:R-:W-:Y:S04]  /*8f30*/  R2UR UR8, R0 ;  /* 0x00000000000872ca */ /* 0x000fe800000e0000 */
[----:B------:R-:W4:Y:S01]  /*8f40*/  I2F.RP R2, UR7 ;  /* 0x0000000700027d06 */ /* 0x000f220008209400 */
[----:B------:R-:W-:Y:S02]  /*8f50*/  UMOV UR4, UR5 ;  /* 0x0000000500047c82 */ /* 0x000fe40008000000 */
[----:B------:R-:W-:Y:S07]  /*8f60*/  UIMAD.WIDE.U32 UR4, UR4, UR9, URZ ;  /* 0x00000009040472a5 */ /* 0x000fee000f8e00ff */
[----:B-1----:R-:W1:Y:S01]  /*8f70*/  MUFU.RCP R4, R4 ;  /* 0x0000000400047308 */ /* 0x002e620000001000 */
[----:B------:R-:W-:Y:S02]  /*8f80*/  UMOV UR11, UR5 ;  /* 0x00000005000b7c82 */ /* 0x000fe40008000000 */
[----:B------:R-:W-:Y:S07]  /*8f90*/  UIMAD UR4, UR11, UR8, UR9 ;  /* 0x000000080b0472a4 */ /* 0x000fee000f8e0209 */
[----:B----4-:R-:W4:Y:S01]  /*8fa0*/  MUFU.RCP R0, R2 ;  /* 0x0000000200007308 */ /* 0x010f220000001000 */
[----:B------:R-:W-:Y:S01]  /*8fb0*/  UISETP.GT.U32.AND UP0, UPT, UR6, UR4, UPT ;  /* 0x000000040600728c */ /* 0x000fe2000bf04070 */
[----:B-1----:R-:W-:Y:S10]  /*8fc0*/  VIADD R4, R4, 0xffffffe ;  /* 0x0ffffffe04047836 */ /* 0x002ff40000000000 */
[----:B------:R-:W-:Y:S01]  /*8fd0*/  @!UP0 UIADD3 UR4, UPT, UPT, UR4, -UR6, URZ ;  /* 0x8000000604048290 */ /* 0x000fe2000fffe0ff */
[----:B------:R-:W1:Y:S01]  /*8fe0*/  F2I.FTZ.U32.TRUNC.NTZ R5, R4 ;  /* 0x0000000400057305 */ /* 0x000e62000021f000 */
[----:B------:R-:W-:Y:S02]  /*8ff0*/  @!UP0 UIADD3 UR11, UPT, UPT, UR11, 0x1, URZ ;  /* 0x000000010b0b8890 */ /* 0x000fe4000fffe0ff */
[----:B------:R-:W-:Y:S01]  /*9000*/  UISETP.GE.U32.AND UP2, UPT, UR4, UR6, UPT ;  /* 0x000000060400728c */ /* 0x000fe2000bf46070 */
[----:B----4-:R-:W-:Y:S01]  /*9010*/  IADD3 R0, PT, PT, R0, 0xffffffe, RZ ;  /* 0x0ffffffe00007810 */ /* 0x010fe20007ffe0ff */
[----:B------:R-:W-:Y:S02]  /*9020*/  ULOP3.LUT UR4, UR44, UR45, URZ, 0x3c, !UPT ;  /* 0x0000002d2c047292 */ /* 0x000fe4000f8e3cff */
[----:B------:R-:W-:Y:S02]  /*9030*/  UISETP.NE.AND UP0, UPT, UR45, URZ, UPT ;  /* 0x000000ff2d00728c */ /* 0x000fe4000bf05270 */
[----:B------:R-:W-:Y:S01]  /*9040*/  UISETP.GE.AND UP1, UPT, UR4, URZ, UPT ;  /* 0x000000ff0400728c */ /* 0x000fe2000bf26270 */
[----:B------:R-:W4:Y:S04]  /*9050*/  F2I.FTZ.U32.TRUNC.NTZ R0, R0 ;  /* 0x0000000000007305 */ /* 0x000f28000021f000 */
[----:B------:R-:W-:Y:S01]  /*9060*/  @UP2 UIADD3 UR11, UPT, UPT, UR11, 0x1, URZ ;  /* 0x000000010b0b2890 */ /* 0x000fe2000fffe0ff */
[--C-:B-1----:R-:W-:Y:S01]  /*9070*/  IMAD.MOV R2, RZ, RZ, -R5.reuse ;  /* 0x000000ffff027224 */ /* 0x102fe200078e0a05 */
[----:B------:R-:W-:Y:S01]  /*9080*/  UISETP.NE.AND UP2, UPT, UR60, URZ, UPT ;  /* 0x000000ff3c00728c */ /* 0x000fe2000bf45270 */
[----:B------:R-:W-:Y:S02]  /*9090*/  IMAD.MOV.U32 R4, RZ, RZ, RZ ;  /* 0x000000ffff047224 */ /* 0x000fe400078e00ff */
[-C--:B------:R-:W-:Y:S01]  /*90a0*/  IMAD R2, R2, R3.reuse, RZ ;  /* 0x0000000302027224 */ /* 0x080fe200078e02ff */
[----:B------:R-:W-:Y:S02]  /*90b0*/  @!UP1 UIADD3 UR11, UPT, UPT, -UR11, URZ, URZ ;  /* 0x000000ff0b0b9290 */ /* 0x000fe4000fffe1ff */
[----:B------:R-:W-:Y:S01]  /*90c0*/  @!UP0 ULOP3.LUT UR11, URZ, UR45, URZ, 0x33, !UPT ;  /* 0x0000002dff0b8292 */ /* 0x000fe2000f8e33ff */
[----:B------:R-:W-:Y:S01]  /*90d0*/  IMAD.HI.U32 R5, R5, R2, R4 ;  /* 0x0000000205057227 */ /* 0x000fe200078e0004 */
[----:B----4-:R-:W-:Y:S04]  /*90e0*/  R2UR UR5, R0 ;  /* 0x00000000000572ca */ /* 0x010fe800000e0000 */
[----:B------:R-:W-:Y:S05]  /*90f0*/  IMAD.U32 R0, RZ, RZ, UR11 ;  /* 0x0000000bff007e24 */ /* 0x000fea000f8e00ff */
[----:B------:R-:W-:Y:S04]  /*9100*/  IABS R0, R0 ;  /* 0x0000000000007213 */ /* 0x000fe80000000000 */
[----:B------:R-:W-:Y:S01]  /*9110*/  R2UR UR8, R0 ;  /* 0x00000000000872ca */ /* 0x000fe200000e0000 */
[----:B------:R-:W-:Y:S04]  /*9120*/  UIADD3 UR4, UPT, UPT, URZ, -UR5, URZ ;  /* 0x80000005ff047290 */ /* 0x000fe8000fffe0ff */
[----:B------:R-:W-:Y:S03]  /*9130*/  UIMAD UR6, UR4, UR7, URZ ;  /* 0x00000007040672a4 */ /* 0x000fe6000f8e02ff */
[----:B------:R-:W-:Y:S02]  /*9140*/  UMOV UR4, URZ ;  /* 0x000000ff00047c82 */ /* 0x000fe40008000000 */
[----:B------:R-:W-:Y:S02]  /*9150*/  UIMAD.WIDE.U32 UR4, UR5, UR6, UR4 ;  /* 0x00000006050472a5 */ /* 0x000fe4000f8e0004 */
[----:B------:R-:W-:Y:S04]  /*9160*/  UIADD3 UR6, UPT, UPT, -UR11, URZ, URZ ;  /* 0x000000ff0b067290 */ /* 0x000fe8000fffe1ff */
[----:B------:R-:W-:Y:S01]  /*9170*/  UIMAD UR6, UR45, UR6, UR44 ;  /* 0x000000062d0672a4 */ /* 0x000fe2000f8e022c */
[----:B------:R-:W-:Y:S02]  /*9180*/  UMOV UR4, UR5 ;  /* 0x0000000500047c82 */ /* 0x000fe40008000000 */
[----:B------:R-:W-:Y:S02]  /*9190*/  UIMAD.WIDE.U32 UR4, UR4, UR8, URZ ;  /* 0x00000008040472a5 */ /* 0x000fe4000f8e00ff */
[----:B------:R-:W-:Y:S05]  /*91a0*/  USHF.L.U32 UR9, UR6, 0x6, URZ ;  /* 0x0000000606097899 */ /* 0x000fea00080006ff */
[----:B------:R-:W-:Y:S01]  /*91b0*/  UMOV UR12, UR5 ;  /* 0x00000005000c7c82 */ /* 0x000fe20008000000 */
[----:B------:R-:W-:Y:S02]  /*91c0*/  UIADD3 UR5, UPT, UPT, UR43, 0x2400, URZ ;  /* 0x000024002b057890 */ /* 0x000fe4000fffe0ff */
[----:B------:R-:W-:Y:S04]  /*91d0*/  UIADD3 UR4, UPT, UPT, -UR12, URZ, URZ ;  /* 0x000000ff0c047290 */ /* 0x000fe8000fffe1ff */
[----:B------:R-:W-:Y:S01]  /*91e0*/  UIMAD UR4, UR7, UR4, UR8 ;  /* 0x00000004070472a4 */ /* 0x000fe2000f8e0208 */
[----:B------:R-:W-:Y:S03]  /*91f0*/  IMAD.U32 R145, RZ, RZ, UR5 ;  /* 0x00000005ff917e24 */ /* 0x000fe6000f8e00ff */
[----:B------:R-:W-:Y:S02]  /*9200*/  UISETP.GT.U32.AND UP0, UPT, UR7, UR4, UPT ;  /* 0x000000040700728c */ /* 0x000fe4000bf04070 */
[----:B------:R-:W-:Y:S09]  /*9210*/  R2UR UR8, R145 ;  /* 0x00000000910872ca */ /* 0x000ff200000e0000 */
[----:B------:R-:W-:Y:S02]  /*9220*/  @!UP0 UIADD3 UR4, UPT, UPT, UR4, -UR7, URZ ;  /* 0x8000000704048290 */ /* 0x000fe4000fffe0ff */
[----:B------:R-:W-:Y:S02]  /*9230*/  @!UP0 UIADD3 UR12, UPT, UPT, UR12, 0x1, URZ ;  /* 0x000000010c0c8890 */ /* 0x000fe4000fffe0ff */
[----:B------:R-:W-:Y:S02]  /*9240*/  UISETP.GE.U32.AND UP1, UPT, UR4, UR7, UPT ;  /* 0x000000070400728c */ /* 0x000fe4000bf26070 */
[----:B------:R-:W-:Y:S04]  /*9250*/  ULOP3.LUT UR4, UR11, UR61, URZ, 0x3c, !UPT ;  /* 0x0000003d0b047292 */ /* 0x000fe8000f8e3cff */
[----:B------:R-:W-:Y:S05]  /*9260*/  UISETP.GE.AND UP0, UPT, UR4, URZ, UPT ;  /* 0x000000ff0400728c */ /* 0x000fea000bf06270 */
[----:B------:R-:W-:Y:S02]  /*9270*/  @UP1 UIADD3 UR12, UPT, UPT, UR12, 0x1, URZ ;  /* 0x000000010c0c1890 */ /* 0x000fe4000fffe0ff */
[----:B------:R-:W-:Y:S04]  /*9280*/  UISETP.NE.AND UP1, UPT, UR61, URZ, UPT ;  /* 0x000000ff3d00728c */ /* 0x000fe8000bf25270 */
[----:B------:R-:W-:Y:S07]  /*9290*/  @!UP0 UIADD3 UR12, UPT, UPT, -UR12, URZ, URZ ;  /* 0x000000ff0c0c8290 */ /* 0x000fee000fffe1ff */
[----:B------:R-:W-:Y:S04]  /*92a0*/  @!UP1 ULOP3.LUT UR12, URZ, UR61, URZ, 0x33, !UPT ;  /* 0x0000003dff0c9292 */ /* 0x000fe8000f8e33ff */
[----:B------:R-:W-:Y:S02]  /*92b0*/  ULOP3.LUT UR4, UR12, UR60, URZ, 0x3c, !UPT ;  /* 0x0000003c0c047292 */ /* 0x000fe4000f8e3cff */
[----:B------:R-:W-:Y:S01]  /*92c0*/  UIADD3 UR5, UPT, UPT, -UR12, URZ, URZ ;  /* 0x000000ff0c057290 */ /* 0x000fe2000fffe1ff */
[----:B------:R-:W-:Y:S01]  /*92d0*/  MOV R0, UR12 ;  /* 0x0000000c00007c02 */ /* 0x000fe20008000f00 */
[----:B------:R-:W-:Y:S02]  /*92e0*/  UISETP.GE.AND UP1, UPT, UR4, URZ, UPT ;  /* 0x000000ff0400728c */ /* 0x000fe4000bf26270 */
[----:B---3--:R-:W-:Y:S01]  /*92f0*/  UIADD3 UR4, UP0, UPT, UR14, 0x780, URZ ;  /* 0x000007800e047890 */ /* 0x008fe2000ff1e0ff */
[----:B------:R-:W-:Y:S01]  /*9300*/  IABS R0, R0 ;  /* 0x0000000000007213 */ /* 0x000fe20000000000 */
[----:B------:R-:W-:Y:S02]  /*9310*/  UIMAD UR11, UR61, UR5, UR11 ;  /* 0x000000053d0b72a4 */ /* 0x000fe4000f8e020b */
[----:B------:R-:W-:Y:S02]  /*9320*/  UIADD3.X UR5, UPT, UPT, URZ, UR15, URZ, UP0, !UPT ;  /* 0x0000000fff057290 */ /* 0x000fe400087fe4ff */
[----:B------:R-:W-:Y:S04]  /*9330*/  IMAD.HI.U32 R5, R5, R0, RZ ;  /* 0x0000000005057227 */ /* 0x000fe800078e00ff */
[----:B------:R-:W-:Y:S04]  /*9340*/  IMAD.MOV R2, RZ, RZ, -R5 ;  /* 0x000000ffff027224 */ /* 0x000fe800078e0a05 */
[C---:B------:R-:W-:Y:S05]  /*9350*/  IMAD R0, R3.reuse, R2, R0 ;  /* 0x0000000203007224 */ /* 0x040fea00078e0200 */
[----:B------:R-:W-:Y:S11]  /*9360*/  ISETP.GT.U32.AND P0, PT, R3, R0, PT ;  /* 0x000000000300720c */ /* 0x000ff60003f04070 */
[----:B------:R-:W-:Y:S02]  /*9370*/  @!UPT UIADD3 URZ, UPT, UPT, URZ, URZ, URZ ;  /* 0x000000fffffff290 */ /* 0x000fe4000fffe0ff */
[----:B------:R-:W-:Y:S01]  /*9380*/  @!P0 IMAD.IADD R0, R0, 0x1, -R3 ;  /* 0x0000000100008824 */ /* 0x000fe200078e0a03 */
[----:B------:R-:W-:Y:S04]  /*9390*/  @!P0 IADD3 R5, PT, PT, R5, 0x1, RZ ;  /* 0x0000000105058810 */ /* 0x000fe80007ffe0ff */
[----:B------:R-:W-:Y:S11]  /*93a0*/  ISETP.GE.U32.AND P1, PT, R0, R3, PT ;  /* 0x000000030000720c */ /* 0x000ff60003f26070 */
[----:B------:R-:W-:Y:S02]  /*93b0*/  @!UPT UIADD3 URZ, UPT, UPT, URZ, URZ, URZ ;  /* 0x000000fffffff290 */ /* 0x000fe4000fffe0ff */
[----:B------:R-:W-:Y:S05]  /*93c0*/  @P1 VIADD R5, R5, 0x1 ;  /* 0x0000000105051836 */ /* 0x000fea0000000000 */
[----:B------:R-:W-:Y:S11]  /*93d0*/  R2UR UR13, R5 ;  /* 0x00000000050d72ca */ /* 0x000ff600000e0000 */
[----:B------:R-:W-:Y:S02]  /*93e0*/  @!UPT UIADD3 URZ, UPT, UPT, URZ, URZ, URZ ;  /* 0x000000fffffff290 */ /* 0x000fe4000fffe0ff */
[----:B------:R-:W-:Y:S02]  /*93f0*/  @!UP1 UIADD3 UR13, UPT, UPT, -UR13, URZ, URZ ;  /* 0x000000ff0d0d9290 */ /* 0x000fe4000fffe1ff */
[----:B------:R-:W-:Y:S04]  /*9400*/  @!UP2 ULOP3.LUT UR13, URZ, UR60, URZ, 0x33, !UPT ;  /* 0x0000003cff0da292 */ /* 0x000fe8000f8e33ff */
[----:B------:R-:W-:Y:S04]  /*9410*/  UIADD3 UR7, UPT, UPT, -UR13, URZ, URZ ;  /* 0x000000ff0d077290 */ /* 0x000fe8000fffe1ff */
[----:B------:R-:W-:Y:S09]  /*9420*/  UIMAD UR12, UR60, UR7, UR12 ;  /* 0x000000073c0c72a4 */ /* 0x000ff2000f8e020c */
[----:B------:R3:W-:Y:S01]  /*9430*/  UTMASTG.5D [UR8], [UR4] ;  /* 0x00000008040073b5 */ /* 0x0007e20008020000 */
[----:B------:R0:W-:Y:S01]  /*9440*/  UTMACMDFLUSH ;  /* 0x00000000000079b7 */ /* 0x0001e20000000000 */
[----:B---3--:R-:W-:Y:S04]  /*9450*/  DEPBAR.LE SB0, 0x0 ;  /* 0x000080000000791a */ /* 0x008fe80000000000 */
.L_x_118:
[----:B------:R-:W-:Y:S05]  /*9460*/  BSYNC.RECONVERGENT B0 ;  /* 0x0000000000007941 */ /* 0x000fea0003800200 */
.L_x_117:
[----:B------:R-:W-:Y:S01]  /*9470*/  R2UR UR5, R131 ;  /* 0x00000000830572ca */ /* 0x000fe200000e0000 */
[----:B------:R-:W-:Y:S01]  /*9480*/  BAR.SYNC.DEFER_BLOCKING 0x1, 0x80 ;  /* 0x0042000000007b1d */ /* 0x000fe20000010000 */
[----:B------:R-:W-:Y:S01]  /*9490*/  R2UR UR4, R132 ;  /* 0x00000000840472ca */ /* 0x000fe200000e0000 */
[----:B------:R-:W-:Y:S01]  /*94a0*/  UISETP.NE.AND UP0, UPT, UR46, URZ, UPT ;  /* 0x000000ff2e00728c */ /* 0x000fe2000bf05270 */
[C---:B------:R-:W-:Y:S01]  /*94b0*/  ISETP.NE.AND P0, PT, R68.reuse, 0x2, PT ;  /* 0x000000024400780c */ /* 0x040fe20003f05270 */
[----:B------:R-:W-:Y:S01]  /*94c0*/  IMAD.MOV.U32 R16, RZ, RZ, R142 ;  /* 0x000000ffff107224 */ /* 0x000fe200078e008e */
[----:B------:R-:W-:Y:S02]  /*94d0*/  LOP3.LUT R135, R135, 0x1, RZ, 0x3c, !PT ;  /* 0x0000000187877812 */ /* 0x000fe400078e3cff */
[----:B------:R-:W-:Y:S02]  /*94e0*/  SEL R0, RZ, 0x1, P0 ;  /* 0x00000001ff007807 */ /* 0x000fe40000000000 */
[----:B------:R-:W-:Y:S02]  /*94f0*/  SEL R68, R68, RZ, P0 ;  /* 0x000000ff44447207 */ /* 0x000fe40000000000 */
[----:B------:R-:W-:Y:S01]  /*9500*/  LOP3.LUT R136, R136, R0, RZ, 0x3c, !PT ;  /* 0x0000000088887212 */ /* 0x000fe200078e3cff */
[----:B------:R-:W-:Y:S02]  /*9510*/  UIADD3 UR44, UPT, UPT, UR36, UR5, URZ ;  /* 0x00000005242c7290 */ /* 0x000fe4000fffe0ff */
[----:B------:R-:W-:Y:S01]  /*9520*/  UIADD3 UR47, UPT, UPT, UR37, UR4, URZ ;  /* 0x00000004252f7290 */ /* 0x000fe2000fffe0ff */
[----:B------:R-:W-:Y:S11]  /*9530*/  BRA.U UP0, `(.L_x_119) ;  /* 0xffffffd500987547 */ /* 0x000ff6000b83ffff */
[----:B------:R-:W-:Y:S05]  /*9540*/  EXIT ;  /* 0x000000000000794d */ /* 0x000fea0003800000 */
.L_x_20:
[----:B------:R-:W-:Y:S07]  /*9550*/  MOV R0, UR41 ;  /* 0x0000002900007c02 */ /* 0x000fee0008000f00 */
.L_x_120:
[----:B--2---:R2:W3:Y:S02]  /*9560*/  SYNCS.PHASECHK.TRANS64.TRYWAIT P0, [R0+URZ+0x110], R4 ;  /* 0x00011004000075a7 */ /* 0x0044e400080011ff */
[----:B---3--:R-:W-:Y:S05]  /*9570*/  @!P0 NANOSLEEP.SYNCS 0x989680 ;  /* 0x009896800000895d */ /* 0x008fea0003900000 */
[----:B------:R-:W3:Y:S02]  /*9580*/  @!P0 SYNCS.PHASECHK.TRANS64 P0, [R0+URZ+0x110], R4 ;  /* 0x00011004000085a7 */ /* 0x000ee400080010ff */
[----:B---3--:R-:W-:Y:S05]  /*9590*/  @!P0 BRA `(.L_x_120) ;  /* 0xfffffffc00f08947 */ /* 0x008fea000383ffff */
[----:B------:R-:W-:Y:S05]  /*95a0*/  BRA `(.L_x_19) ;  /* 0xffffff8800d87947 */ /* 0x000fea000383ffff */
.L_x_26:
[----:B-1----:R-:W-:Y:S07]  /*95b0*/  MOV R0, UR33 ;  /* 0x0000002100007c02 */ /* 0x002fee0008000f00 */
.L_x_121:
[----:B-1----:R1:W2:Y:S02]  /*95c0*/  SYNCS.PHASECHK.TRANS64.TRYWAIT P0, [R0+URZ+0x110], R4 ;  /* 0x00011004000075a7 */ /* 0x0022a400080011ff */
[----:B--2---:R-:W-:Y:S05]  /*95d0*/  @!P0 NANOSLEEP.SYNCS 0x989680 ;  /* 0x009896800000895d */ /* 0x004fea0003900000 */
[----:B------:R-:W2:Y:S02]  /*95e0*/  @!P0 SYNCS.PHASECHK.TRANS64 P0, [R0+URZ+0x110], R4 ;  /* 0x00011004000085a7 */ /* 0x000ea400080010ff */
[----:B--2---:R-:W-:Y:S05]  /*95f0*/  @!P0 BRA `(.L_x_121) ;  /* 0xfffffffc00f08947 */ /* 0x004fea000383ffff */
[----:B------:R-:W-:Y:S05]  /*9600*/  BRA `(.L_x_25) ;  /* 0xffffff9000347947 */ /* 0x000fea000383ffff */
.L_x_30:
[----:B-1----:R-:W-:-:S07]  /*9610*/  MOV R0, UR30 ;  /* 0x0000001e00007c02 */ /* 0x002fce0008000f00 */
.L_x_122:
[----:B-1----:R1:W2:Y:S02]  /*9620*/  SYNCS.PHASECHK.TRANS64.TRYWAIT P0, [R0+URZ+0x240], R3 ;  /* 0x00024003000075a7 */ /* 0x0022a400080011ff */
[----:B--2---:R-:W-:Y:S05]  /*9630*/  @!P0 NANOSLEEP.SYNCS 0x989680 ;  /* 0x009896800000895d */ /* 0x004fea0003900000 */
[----:B------:R-:W2:Y:S02]  /*9640*/  @!P0 SYNCS.PHASECHK.TRANS64 P0, [R0+URZ+0x240], R3 ;  /* 0x00024003000085a7 */ /* 0x000ea400080010ff */
[----:B--2---:R-:W-:Y:S05]  /*9650*/  @!P0 BRA `(.L_x_122) ;  /* 0xfffffffc00f08947 */ /* 0x004fea000383ffff */
[----:B------:R-:W-:Y:S05]  /*9660*/  BRA `(.L_x_123) ;  /* 0xffffff9400147947 */ /* 0x000fea000383ffff */
.L_x_34:
[----:B------:R-:W-:-:S07]  /*9670*/  MOV R0, UR4 ;  /* 0x0000000400007c02 */ /* 0x000fce0008000f00 */
.L_x_124:
[----:B-1----:R1:W2:Y:S02]  /*9680*/  SYNCS.PHASECHK.TRANS64.TRYWAIT P0, [R0+URZ], R2 ;  /* 0x00000002000075a7 */ /* 0x0022a400080011ff */
[----:B--2---:R-:W-:Y:S05]  /*9690*/  @!P0 NANOSLEEP.SYNCS 0x989680 ;  /* 0x009896800000895d */ /* 0x004fea0003900000 */
[----:B------:R-:W2:Y:S02]  /*96a0*/  @!P0 SYNCS.PHASECHK.TRANS64 P0, [R0+URZ], R2 ;  /* 0x00000002000085a7 */ /* 0x000ea400080010ff */
[----:B--2---:R-:W-:Y:S05]  /*96b0*/  @!P0 BRA `(.L_x_124) ;  /* 0xfffffffc00f08947 */ /* 0x004fea000383ffff */
[----:B------:R-:W-:Y:S05]  /*96c0*/  BRA `(.L_x_125) ;  /* 0xffffff9800a87947 */ /* 0x000fea000383ffff */
.L_x_35:
[----:B------:R-:W-:-:S07]  /*96d0*/  MOV R0, UR5 ;  /* 0x0000000500007c02 */ /* 0x000fce0008000f00 */
.L_x_126:
[----:B-1----:R1:W2:Y:S02]  /*96e0*/  SYNCS.PHASECHK.TRANS64.TRYWAIT P0, [R0+URZ], R2 ;  /* 0x00000002000075a7 */ /* 0x0022a400080011ff */
[----:B--2---:R-:W-:Y:S05]  /*96f0*/  @!P0 NANOSLEEP.SYNCS 0x989680 ;  /* 0x009896800000895d */ /* 0x004fea0003900000 */
[----:B------:R-:W2:Y:S02]  /*9700*/  @!P0 SYNCS.PHASECHK.TRANS64 P0, [R0+URZ], R2 ;  /* 0x00000002000085a7 */ /* 0x000ea400080010ff */
[----:B--2---:R-:W-:Y:S05]  /*9710*/  @!P0 BRA `(.L_x_126) ;  /* 0xfffffffc00f08947 */ /* 0x004fea000383ffff */
[----:B------:R-:W-:Y:S05]  /*9720*/  BRA `(.L_x_127) ;  /* 0xffffff9800b87947 */ /* 0x000fea000383ffff */
.L_x_36:
[----:B------:R-:W-:-:S07]  /*9730*/  MOV R0, UR5 ;  /* 0x0000000500007c02 */ /* 0x000fce0008000f00 */
.L_x_128:
[----:B-1----:R1:W2:Y:S02]  /*9740*/  SYNCS.PHASECHK.TRANS64.TRYWAIT P0, [R0+URZ], R2 ;  /* 0x00000002000075a7 */ /* 0x0022a400080011ff */
[----:B--2---:R-:W-:Y:S05]  /*9750*/  @!P0 NANOSLEEP.SYNCS 0x989680 ;  /* 0x009896800000895d */ /* 0x004fea0003900000 */
[----:B------:R-:W2:Y:S02]  /*9760*/  @!P0 SYNCS.PHASECHK.TRANS64 P0, [R0+URZ], R2 ;  /* 0x00000002000085a7 */ /* 0x000ea400080010ff */
[----:B--2---:R-:W-:Y:S05]  /*9770*/  @!P0 BRA `(.L_x_128) ;  /* 0xfffffffc00f08947 */ /* 0x004fea000383ffff */
[----:B------:R-:W-:Y:S05]  /*9780*/  BRA `(.L_x_129) ;  /* 0xffffff9800c87947 */ /* 0x000fea000383ffff */
.L_x_37:
[----:B------:R-:W-:-:S07]  /*9790*/  MOV R0, UR5 ;  /* 0x0000000500007c02 */ /* 0x000fce0008000f00 */
.L_x_130:
[----:B-1----:R1:W2:Y:S02]  /*97a0*/  SYNCS.PHASECHK.TRANS64.TRYWAIT P0, [R0+URZ], R2 ;  /* 0x00000002000075a7 */ /* 0x0022a400080011ff */
[----:B--2---:R-:W-:Y:S05]  /*97b0*/  @!P0 NANOSLEEP.SYNCS 0x989680 ;  /* 0x009896800000895d */ /* 0x004fea0003900000 */
[----:B------:R-:W2:Y:S02]  /*97c0*/  @!P0 SYNCS.PHASECHK.TRANS64 P0, [R0+URZ], R2 ;  /* 0x00000002000085a7 */ /* 0x000ea400080010ff */
[----:B--2---:R-:W-:Y:S05]  /*97d0*/  @!P0 BRA `(.L_x_130) ;  /* 0xfffffffc00f08947 */ /* 0x004fea000383ffff */
[----:B------:R-:W-:Y:S05]  /*97e0*/  BRA `(.L_x_131) ;  /* 0xffffff9800d87947 */ /* 0x000fea000383ffff */
.L_x_38:
[----:B------:R-:W-:-:S07]  /*97f0*/  MOV R0, UR5 ;  /* 0x0000000500007c02 */ /* 0x000fce0008000f00 */
.L_x_132:
[----:B-1----:R1:W2:Y:S02]  /*9800*/  SYNCS.PHASECHK.TRANS64.TRYWAIT P0, [R0+URZ], R2 ;  /* 0x00000002000075a7 */ /* 0x0022a400080011ff */
[----:B--2---:R-:W-:Y:S05]  /*9810*/  @!P0 NANOSLEEP.SYNCS 0x989680 ;  /* 0x009896800000895d */ /* 0x004fea0003900000 */
[----:B------:R-:W2:Y:S02]  /*9820*/  @!P0 SYNCS.PHASECHK.TRANS64 P0, [R0+URZ], R2 ;  /* 0x00000002000085a7 */ /* 0x000ea400080010ff */
[----:B--2---:R-:W-:Y:S05]  /*9830*/  @!P0 BRA `(.L_x_132) ;  /* 0xfffffffc00f08947 */ /* 0x004fea000383ffff */
[----:B------:R-:W-:Y:S05]  /*9840*/  BRA `(.L_x_133) ;  /* 0xffffff9800e87947 */ /* 0x000fea000383ffff */
.L_x_39:
[----:B------:R-:W-:-:S07]  /*9850*/  MOV R0, UR5 ;  /* 0x0000000500007c02 */ /* 0x000fce0008000f00 */
.L_x_134:
[----:B-1----:R1:W2:Y:S02]  /*9860*/  SYNCS.PHASECHK.TRANS64.TRYWAIT P0, [R0+URZ], R2 ;  /* 0x00000002000075a7 */ /* 0x0022a400080011ff */
[----:B--2---:R-:W-:Y:S05]  /*9870*/  @!P0 NANOSLEEP.SYNCS 0x989680 ;  /* 0x009896800000895d */ /* 0x004fea0003900000 */
[----:B------:R-:W2:Y:S02]  /*9880*/  @!P0 SYNCS.PHASECHK.TRANS64 P0, [R0+URZ], R2 ;  /* 0x00000002000085a7 */ /* 0x000ea400080010ff */
[----:B--2---:R-:W-:Y:S05]  /*9890*/  @!P0 BRA `(.L_x_134) ;  /* 0xfffffffc00f08947 */ /* 0x004fea000383ffff */
[----:B------:R-:W-:Y:S05]  /*98a0*/  BRA `(.L_x_135) ;  /* 0xffffff9800f87947 */ /* 0x000fea000383ffff */
.L_x_40:
[----:B------:R-:W-:-:S07]  /*98b0*/  MOV R0, UR5 ;  /* 0x0000000500007c02 */ /* 0x000fce0008000f00 */
.L_x_136:
[----:B-1----:R1:W2:Y:S02]  /*98c0*/  SYNCS.PHASECHK.TRANS64.TRYWAIT P0, [R0+URZ], R2 ;  /* 0x00000002000075a7 */ /* 0x0022a400080011ff */
[----:B--2---:R-:W-:Y:S05]  /*98d0*/  @!P0 NANOSLEEP.SYNCS 0x989680 ;  /* 0x009896800000895d */ /* 0x004fea0003900000 */
[----:B------:R-:W2:Y:S02]  /*98e0*/  @!P0 SYNCS.PHASECHK.TRANS64 P0, [R0+URZ], R2 ;  /* 0x00000002000085a7 */ /* 0x000ea400080010ff */
[----:B--2---:R-:W-:Y:S05]  /*98f0*/  @!P0 BRA `(.L_x_136) ;  /* 0xfffffffc00f08947 */ /* 0x004fea000383ffff */
[----:B------:R-:W-:Y:S05]  /*9900*/  BRA `(.L_x_137) ;  /* 0xffffff9c00087947 */ /* 0x000fea000383ffff */
.L_x_41:
[----:B------:R-:W-:-:S07]  /*9910*/  MOV R0, UR5 ;  /* 0x0000000500007c02 */ /* 0x000fce0008000f00 */
.L_x_138:
[----:B-1----:R1:W2:Y:S02]  /*9920*/  SYNCS.PHASECHK.TRANS64.TRYWAIT P0, [R0+URZ], R2 ;  /* 0x00000002000075a7 */ /* 0x0022a400080011ff */
[----:B--2---:R-:W-:Y:S05]  /*9930*/  @!P0 NANOSLEEP.SYNCS 0x989680 ;  /* 0x009896800000895d */ /* 0x004fea0003900000 */
[----:B------:R-:W2:Y:S02]  /*9940*/  @!P0 SYNCS.PHASECHK.TRANS64 P0, [R0+URZ], R2 ;  /* 0x00000002000085a7 */ /* 0x000ea400080010ff */
[----:B--2---:R-:W-:Y:S05]  /*9950*/  @!P0 BRA `(.L_x_138) ;  /* 0xfffffffc00f08947 */ /* 0x004fea000383ffff */
[----:B------:R-:W-:Y:S05]  /*9960*/  BRA `(.L_x_139) ;  /* 0xffffff9c00187947 */ /* 0x000fea000383ffff */
.L_x_42:
[----:B------:R-:W-:-:S07]  /*9970*/  MOV R0, UR5 ;  /* 0x0000000500007c02 */ /* 0x000fce0008000f00 */
.L_x_140:
[----:B-1----:R1:W2:Y:S02]  /*9980*/  SYNCS.PHASECHK.TRANS64.TRYWAIT P0, [R0+URZ], R2 ;  /* 0x00000002000075a7 */ /* 0x0022a400080011ff */
[----:B--2---:R-:W-:Y:S05]  /*9990*/  @!P0 NANOSLEEP.SYNCS 0x989680 ;  /* 0x009896800000895d */ /* 0x004fea0003900000 */
[----:B------:R-:W2:Y:S02]  /*99a0*/  @!P0 SYNCS.PHASECHK.TRANS64 P0, [R0+URZ], R2 ;  /* 0x00000002000085a7 */ /* 0x000ea400080010ff */
[----:B--2---:R-:W-:Y:S05]  /*99b0*/  @!P0 BRA `(.L_x_140) ;  /* 0xfffffffc00f08947 */ /* 0x004fea000383ffff */
[----:B------:R-:W-:Y:S05]  /*99c0*/  BRA `(.L_x_141) ;  /* 0xffffff9c00287947 */ /* 0x000fea000383ffff */
.L_x_43:
[----:B------:R-:W-:-:S07]  /*99d0*/  MOV R0, UR5 ;  /* 0x0000000500007c02 */ /* 0x000fce0008000f00 */
.L_x_142:
[----:B-1----:R1:W2:Y:S02]  /*99e0*/  SYNCS.PHASECHK.TRANS64.TRYWAIT P0, [R0+URZ], R2 ;  /* 0x00000002000075a7 */ /* 0x0022a400080011ff */
[----:B--2---:R-:W-:Y:S05]  /*99f0*/  @!P0 NANOSLEEP.SYNCS 0x989680 ;  /* 0x009896800000895d */ /* 0x004fea0003900000 */
[----:B------:R-:W2:Y:S02]  /*9a00*/  @!P0 SYNCS.PHASECHK.TRANS64 P0, [R0+URZ], R2 ;  /* 0x00000002000085a7 */ /* 0x000ea400080010ff */
[----:B--2---:R-:W-:Y:S05]  /*9a10*/  @!P0 BRA `(.L_x_142) ;  /* 0xfffffffc00f08947 */ /* 0x004fea000383ffff */
[----:B------:R-:W-:Y:S05]  /*9a20*/  BRA `(.L_x_143) ;  /* 0xffffff9c00387947 */ /* 0x000fea000383ffff */
.L_x_44:
[----:B------:R-:W-:-:S07]  /*9a30*/  MOV R0, UR5 ;  /* 0x0000000500007c02 */ /* 0x000fce0008000f00 */
.L_x_144:
[----:B-1----:R1:W2:Y:S02]  /*9a40*/  SYNCS.PHASECHK.TRANS64.TRYWAIT P0, [R0+URZ], R2 ;  /* 0x00000002000075a7 */ /* 0x0022a400080011ff */
[----:B--2---:R-:W-:Y:S05]  /*9a50*/  @!P0 NANOSLEEP.SYNCS 0x989680 ;  /* 0x009896800000895d */ /* 0x004fea0003900000 */
[----:B------:R-:W2:Y:S02]  /*9a60*/  @!P0 SYNCS.PHASECHK.TRANS64 P0, [R0+URZ], R2 ;  /* 0x00000002000085a7 */ /* 0x000ea400080010ff */
[----:B--2---:R-:W-:Y:S05]  /*9a70*/  @!P0 BRA `(.L_x_144) ;  /* 0xfffffffc00f08947 */ /* 0x004fea000383ffff */
[----:B------:R-:W-:Y:S05]  /*9a80*/  BRA `(.L_x_145) ;  /* 0xffffff9c00487947 */ /* 0x000fea000383ffff */
.L_x_45:
[----:B------:R-:W-:-:S07]  /*9a90*/  MOV R0, UR5 ;  /* 0x0000000500007c02 */ /* 0x000fce0008000f00 */
.L_x_146:
[----:B-1----:R1:W2:Y:S02]  /*9aa0*/  SYNCS.PHASECHK.TRANS64.TRYWAIT P0, [R0+URZ], R2 ;  /* 0x00000002000075a7 */ /* 0x0022a400080011ff */
[----:B--2---:R-:W-:Y:S05]  /*9ab0*/  @!P0 NANOSLEEP.SYNCS 0x989680 ;  /* 0x009896800000895d */ /* 0x004fea0003900000 */
[----:B------:R-:W2:Y:S02]  /*9ac0*/  @!P0 SYNCS.PHASECHK.TRANS64 P0, [R0+URZ], R2 ;  /* 0x00000002000085a7 */ /* 0x000ea400080010ff */
[----:B--2---:R-:W-:Y:S05]  /*9ad0*/  @!P0 BRA `(.L_x_146) ;  /* 0xfffffffc00f08947 */ /* 0x004fea000383ffff */
[----:B------:R-:W-:Y:S05]  /*9ae0*/  BRA `(.L_x_147) ;  /* 0xffffff9c00587947 */ /* 0x000fea000383ffff */
.L_x_46:
[----:B------:R-:W-:-:S07]  /*9af0*/  MOV R0, UR5 ;  /* 0x0000000500007c02 */ /* 0x000fce0008000f00 */
.L_x_148:
[----:B-1----:R1:W2:Y:S02]  /*9b00*/  SYNCS.PHASECHK.TRANS64.TRYWAIT P0, [R0+URZ], R2 ;  /* 0x00000002000075a7 */ /* 0x0022a400080011ff */
[----:B--2---:R-:W-:Y:S05]  /*9b10*/  @!P0 NANOSLEEP.SYNCS 0x989680 ;  /* 0x009896800000895d */ /* 0x004fea0003900000 */
[----:B------:R-:W2:Y:S02]  /*9b20*/  @!P0 SYNCS.PHASECHK.TRANS64 P0, [R0+URZ], R2 ;  /* 0x00000002000085a7 */ /* 0x000ea400080010ff */
[----:B--2---:R-:W-:Y:S05]  /*9b30*/  @!P0 BRA `(.L_x_148) ;  /* 0xfffffffc00f08947 */ /* 0x004fea000383ffff */
[----:B------:R-:W-:Y:S05]  /*9b40*/  BRA `(.L_x_149) ;  /* 0xffffff9c00687947 */ /* 0x000fea000383ffff */
.L_x_47:
[----:B------:R-:W-:-:S07]  /*9b50*/  MOV R0, UR5 ;  /* 0x0000000500007c02 */ /* 0x000fce0008000f00 */
.L_x_150:
[----:B-1----:R1:W2:Y:S02]  /*9b60*/  SYNCS.PHASECHK.TRANS64.TRYWAIT P0, [R0+URZ], R2 ;  /* 0x00000002000075a7 */ /* 0x0022a400080011ff */
[----:B--2---:R-:W-:Y:S05]  /*9b70*/  @!P0 NANOSLEEP.SYNCS 0x989680 ;  /* 0x009896800000895d */ /* 0x004fea0003900000 */
[----:B------:R-:W2:Y:S02]  /*9b80*/  @!P0 SYNCS.PHASECHK.TRANS64 P0, [R0+URZ], R2 ;  /* 0x00000002000085a7 */ /* 0x000ea400080010ff */
[----:B--2---:R-:W-:Y:S05]  /*9b90*/  @!P0 BRA `(.L_x_150) ;  /* 0xfffffffc00f08947 */ /* 0x004fea000383ffff */
[----:B------:R-:W-:Y:S05]  /*9ba0*/  BRA `(.L_x_151) ;  /* 0xffffff9c00787947 */ /* 0x000fea000383ffff */
.L_x_48:
[----:B------:R-:W-:-:S07]  /*9bb0*/  MOV R0, UR5 ;  /* 0x0000000500007c02 */ /* 0x000fce0008000f00 */
.L_x_152:
[----:B-1----:R1:W2:Y:S02]  /*9bc0*/  SYNCS.PHASECHK.TRANS64.TRYWAIT P0, [R0+URZ], R2 ;  /* 0x00000002000075a7 */ /* 0x0022a400080011ff */
[----:B--2---:R-:W-:Y:S05]  /*9bd0*/  @!P0 NANOSLEEP.SYNCS 0x989680 ;  /* 0x009896800000895d */ /* 0x004fea0003900000 */
[----:B------:R-:W2:Y:S02]  /*9be0*/  @!P0 SYNCS.PHASECHK.TRANS64 P0, [R0+URZ], R2 ;  /* 0x00000002000085a7 */ /* 0x000ea400080010ff */
[----:B--2---:R-:W-:Y:S05]  /*9bf0*/  @!P0 BRA `(.L_x_152) ;  /* 0xfffffffc00f08947 */ /* 0x004fea000383ffff */
[----:B------:R-:W-:Y:S05]  /*9c00*/  BRA `(.L_x_153) ;  /* 0xffffff9c00887947 */ /* 0x000fea000383ffff */
.L_x_49:
[----:B------:R-:W-:-:S07]  /*9c10*/  MOV R0, UR5 ;  /* 0x0000000500007c02 */ /* 0x000fce0008000f00 */
.L_x_154:
[----:B-1----:R1:W2:Y:S02]  /*9c20*/  SYNCS.PHASECHK.TRANS64.TRYWAIT P0, [R0+URZ], R2 ;  /* 0x00000002000075a7 */ /* 0x0022a400080011ff */
[----:B--2---:R-:W-:Y:S05]  /*9c30*/  @!P0 NANOSLEEP.SYNCS 0x989680 ;  /* 0x009896800000895d */ /* 0x004fea0003900000 */
[----:B------:R-:W2:Y:S02]  /*9c40*/  @!P0 SYNCS.PHASECHK.TRANS64 P0, [R0+URZ], R2 ;  /* 0x00000002000085a7 */ /* 0x000ea400080010ff */
[----:B--2---:R-:W-:Y:S05]  /*9c50*/  @!P0 BRA `(.L_x_154) ;  /* 0xfffffffc00f08947 */ /* 0x004fea000383ffff */
[----:B------:R-:W-:Y:S05]  /*9c60*/  BRA `(.L_x_155) ;  /* 0xffffff9c00987947 */ /* 0x000fea000383ffff */
.L_x_50:
[----:B------:R-:W-:-:S07]  /*9c70*/  MOV R0, UR5 ;  /* 0x0000000500007c02 */ /* 0x000fce0008000f00 */
.L_x_156:
[----:B-1----:R1:W2:Y:S02]  /*9c80*/  SYNCS.PHASECHK.TRANS64.TRYWAIT P0, [R0+URZ], R2 ;  /* 0x00000002000075a7 */ /* 0x0022a400080011ff */
[----:B--2---:R-:W-:Y:S05]  /*9c90*/  @!P0 NANOSLEEP.SYNCS 0x989680 ;  /* 0x009896800000895d */ /* 0x004fea0003900000 */
[----:B------:R-:W2:Y:S02]  /*9ca0*/  @!P0 SYNCS.PHASECHK.TRANS64 P0, [R0+URZ], R2 ;  /* 0x00000002000085a7 */ /* 0x000ea400080010ff */
[----:B--2---:R-:W-:Y:S05]  /*9cb0*/  @!P0 BRA `(.L_x_156) ;  /* 0xfffffffc00f08947 */ /* 0x004fea000383ffff */
[----:B------:R-:W-:Y:S05]  /*9cc0*/  BRA `(.L_x_157) ;  /* 0xffffff9c00a87947 */ /* 0x000fea000383ffff */
.L_x_51:
[----:B------:R-:W-:-:S07]  /*9cd0*/  MOV R0, UR5 ;  /* 0x0000000500007c02 */ /* 0x000fce0008000f00 */
.L_x_158:
[----:B-1----:R1:W2:Y:S02]  /*9ce0*/  SYNCS.PHASECHK.TRANS64.TRYWAIT P0, [R0+URZ], R2 ;  /* 0x00000002000075a7 */ /* 0x0022a400080011ff */
[----:B--2---:R-:W-:Y:S05]  /*9cf0*/  @!P0 NANOSLEEP.SYNCS 0x989680 ;  /* 0x009896800000895d */ /* 0x004fea0003900000 */
[----:B------:R-:W2:Y:S02]  /*9d00*/  @!P0 SYNCS.PHASECHK.TRANS64 P0, [R0+URZ], R2 ;  /* 0x00000002000085a7 */ /* 0x000ea400080010ff */
[----:B--2---:R-:W-:Y:S05]  /*9d10*/  @!P0 BRA `(.L_x_158) ;  /* 0xfffffffc00f08947 */ /* 0x004fea000383ffff */
[----:B------:R-:W-:Y:S05]  /*9d20*/  BRA `(.L_x_159) ;  /* 0xffffff9c00b87947 */ /* 0x000fea000383ffff */
.L_x_52:
[----:B------:R-:W-:-:S07]  /*9d30*/  MOV R0, UR5 ;  /* 0x0000000500007c02 */ /* 0x000fce0008000f00 */
.L_x_160:
[----:B-1----:R1:W2:Y:S02]  /*9d40*/  SYNCS.PHASECHK.TRANS64.TRYWAIT P0, [R0+URZ], R2 ;  /* 0x00000002000075a7 */ /* 0x0022a400080011ff */
[----:B--2---:R-:W-:Y:S05]  /*9d50*/  @!P0 NANOSLEEP.SYNCS 0x989680 ;  /* 0x009896800000895d */ /* 0x004fea0003900000 */
[----:B------:R-:W2:Y:S02]  /*9d60*/  @!P0 SYNCS.PHASECHK.TRANS64 P0, [R0+URZ], R2 ;  /* 0x00000002000085a7 */ /* 0x000ea400080010ff */
[----:B--2---:R-:W-:Y:S05]  /*9d70*/  @!P0 BRA `(.L_x_160) ;  /* 0xfffffffc00f08947 */ /* 0x004fea000383ffff */
[----:B------:R-:W-:Y:S05]  /*9d80*/  BRA `(.L_x_161) ;  /* 0xffffff9c00c87947 */ /* 0x000fea000383ffff */
.L_x_53:
[----:B------:R-:W-:-:S07]  /*9d90*/  MOV R0, UR5 ;  /* 0x0000000500007c02 */ /* 0x000fce0008000f00 */
.L_x_162:
[----:B-1----:R1:W2:Y:S02]  /*9da0*/  SYNCS.PHASECHK.TRANS64.TRYWAIT P0, [R0+URZ], R2 ;  /* 0x00000002000075a7 */ /* 0x0022a400080011ff */
[----:B--2---:R-:W-:Y:S05]  /*9db0*/  @!P0 NANOSLEEP.SYNCS 0x989680 ;  /* 0x009896800000895d */ /* 0x004fea0003900000 */
[----:B------:R-:W2:Y:S02]  /*9dc0*/  @!P0 SYNCS.PHASECHK.TRANS64 P0, [R0+URZ], R2 ;  /* 0x00000002000085a7 */ /* 0x000ea400080010ff */
[----:B--2---:R-:W-:Y:S05]  /*9dd0*/  @!P0 BRA `(.L_x_162) ;  /* 0xfffffffc00f08947 */ /* 0x004fea000383ffff */
[----:B------:R-:W-:Y:S05]  /*9de0*/  BRA `(.L_x_163) ;  /* 0xffffff9c00d87947 */ /* 0x000fea000383ffff */
.L_x_54:
[----:B------:R-:W-:-:S07]  /*9df0*/  MOV R0, UR5 ;  /* 0x0000000500007c02 */ /* 0x000fce0008000f00 */
.L_x_164:
[----:B-1----:R1:W2:Y:S02]  /*9e00*/  SYNCS.PHASECHK.TRANS64.TRYWAIT P0, [R0+URZ], R2 ;  /* 0x00000002000075a7 */ /* 0x0022a400080011ff */
[----:B--2---:R-:W-:Y:S05]  /*9e10*/  @!P0 NANOSLEEP.SYNCS 0x989680 ;  /* 0x009896800000895d */ /* 0x004fea0003900000 */
[----:B------:R-:W2:Y:S02]  /*9e20*/  @!P0 SYNCS.PHASECHK.TRANS64 P0, [R0+URZ], R2 ;  /* 0x00000002000085a7 */ /* 0x000ea400080010ff */
[----:B--2---:R-:W-:Y:S05]  /*9e30*/  @!P0 BRA `(.L_x_164) ;  /* 0xfffffffc00f08947 */ /* 0x004fea000383ffff */
[----:B------:R-:W-:Y:S05]  /*9e40*/  BRA `(.L_x_165) ;  /* 0xffffff9c00e87947 */ /* 0x000fea000383ffff */
.L_x_55:
[----:B------:R-:W-:-:S07]  /*9e50*/  MOV R0, UR5 ;  /* 0x0000000500007c02 */ /* 0x000fce0008000f00 */
.L_x_166:
[----:B-1----:R1:W2:Y:S02]  /*9e60*/  SYNCS.PHASECHK.TRANS64.TRYWAIT P0, [R0+URZ], R2 ;  /* 0x00000002000075a7 */ /* 0x0022a400080011ff */
[----:B--2---:R-:W-:Y:S05]  /*9e70*/  @!P0 NANOSLEEP.SYNCS 0x989680 ;  /* 0x009896800000895d */ /* 0x004fea0003900000 */
[----:B------:R-:W2:Y:S02]  /*9e80*/  @!P0 SYNCS.PHASECHK.TRANS64 P0, [R0+URZ], R2 ;  /* 0x00000002000085a7 */ /* 0x000ea400080010ff */
[----:B--2---:R-:W-:Y:S05]  /*9e90*/  @!P0 BRA `(.L_x_166) ;  /* 0xfffffffc00f08947 */ /* 0x004fea000383ffff */
[----:B------:R-:W-:Y:S05]  /*9ea0*/  BRA `(.L_x_167) ;  /* 0xffffff9c00f87947 */ /* 0x000fea000383ffff */
.L_x_56:
[----:B------:R-:W-:-:S07]  /*9eb0*/  MOV R0, UR5 ;  /* 0x0000000500007c02 */ /* 0x000fce0008000f00 */
.L_x_168:
[----:B-1----:R1:W2:Y:S02]  /*9ec0*/  SYNCS.PHASECHK.TRANS64.TRYWAIT P0, [R0+URZ], R2 ;  /* 0x00000002000075a7 */ /* 0x0022a400080011ff */
[----:B--2---:R-:W-:Y:S05]  /*9ed0*/  @!P0 NANOSLEEP.SYNCS 0x989680 ;  /* 0x009896800000895d */ /* 0x004fea0003900000 */
[----:B------:R-:W2:Y:S02]  /*9ee0*/  @!P0 SYNCS.PHASECHK.TRANS64 P0, [R0+URZ], R2 ;  /* 0x00000002000085a7 */ /* 0x000ea400080010ff */
[----:B--2---:R-:W-:Y:S05]  /*9ef0*/  @!P0 BRA `(.L_x_168) ;  /* 0xfffffffc00f08947 */ /* 0x004fea000383ffff */
[----:B------:R-:W-:Y:S05]  /*9f00*/  BRA `(.L_x_169) ;  /* 0xffffffa000087947 */ /* 0x000fea000383ffff */
.L_x_57:
[----:B------:R-:W-:-:S07]  /*9f10*/  MOV R0, UR5 ;  /* 0x0000000500007c02 */ /* 0x000fce0008000f00 */
.L_x_170:
[----:B-1----:R1:W2:Y:S02]  /*9f20*/  SYNCS.PHASECHK.TRANS64.TRYWAIT P0, [R0+URZ], R2 ;  /* 0x00000002000075a7 */ /* 0x0022a400080011ff */
[----:B--2---:R-:W-:Y:S05]  /*9f30*/  @!P0 NANOSLEEP.SYNCS 0x989680 ;  /* 0x009896800000895d */ /* 0x004fea0003900000 */
[----:B------:R-:W2:Y:S02]  /*9f40*/  @!P0 SYNCS.PHASECHK.TRANS64 P0, [R0+URZ], R2 ;  /* 0x00000002000085a7 */ /* 0x000ea400080010ff */
[----:B--2---:R-:W-:Y:S05]  /*9f50*/  @!P0 BRA `(.L_x_170) ;  /* 0xfffffffc00f08947 */ /* 0x004fea000383ffff */
[----:B------:R-:W-:Y:S05]  /*9f60*/  BRA `(.L_x_171) ;  /* 0xffffffa000187947 */ /* 0x000fea000383ffff */
.L_x_58:
[----:B------:R-:W-:-:S07]  /*9f70*/  MOV R0, UR5 ;  /* 0x0000000500007c02 */ /* 0x000fce0008000f00 */
.L_x_172:
[----:B-1----:R1:W2:Y:S02]  /*9f80*/  SYNCS.PHASECHK.TRANS64.TRYWAIT P0, [R0+URZ], R2 ;  /* 0x00000002000075a7 */ /* 0x0022a400080011ff */
[----:B--2---:R-:W-:Y:S05]  /*9f90*/  @!P0 NANOSLEEP.SYNCS 0x989680 ;  /* 0x009896800000895d */ /* 0x004fea0003900000 */
[----:B------:R-:W2:Y:S02]  /*9fa0*/  @!P0 SYNCS.PHASECHK.TRANS64 P0, [R0+URZ], R2 ;  /* 0x00000002000085a7 */ /* 0x000ea400080010ff */
[----:B--2---:R-:W-:Y:S05]  /*9fb0*/  @!P0 BRA `(.L_x_172) ;  /* 0xfffffffc00f08947 */ /* 0x004fea000383ffff */
[----:B------:R-:W-:Y:S05]  /*9fc0*/  BRA `(.L_x_173) ;  /* 0xffffffa000287947 */ /* 0x000fea000383ffff */
.L_x_59:
[----:B------:R-:W-:-:S07]  /*9fd0*/  MOV R0, UR5 ;  /* 0x0000000500007c02 */ /* 0x000fce0008000f00 */
.L_x_174:
[----:B-1----:R1:W2:Y:S02]  /*9fe0*/  SYNCS.PHASECHK.TRANS64.TRYWAIT P0, [R0+URZ], R2 ;  /* 0x00000002000075a7 */ /* 0x0022a400080011ff */
[----:B--2---:R-:W-:Y:S05]  /*9ff0*/  @!P0 NANOSLEEP.SYNCS 0x989680 ;  /* 0x009896800000895d */ /* 0x004fea0003900000 */
[----:B------:R-:W2:Y:S02]  /*a000*/  @!P0 SYNCS.PHASECHK.TRANS64 P0, [R0+URZ], R2 ;  /* 0x00000002000085a7 */ /* 0x000ea400080010ff */
[----:B--2---:R-:W-:Y:S05]  /*a010*/  @!P0 BRA `(.L_x_174) ;  /* 0xfffffffc00f08947 */ /* 0x004fea000383ffff */
[----:B------:R-:W-:Y:S05]  /*a020*/  BRA `(.L_x_175) ;  /* 0xffffffa000387947 */ /* 0x000fea000383ffff */
.L_x_60:
[----:B------:R-:W-:-:S07]  /*a030*/  MOV R0, UR5 ;  /* 0x0000000500007c02 */ /* 0x000fce0008000f00 */
.L_x_176:
[----:B-1----:R1:W2:Y:S02]  /*a040*/  SYNCS.PHASECHK.TRANS64.TRYWAIT P0, [R0+URZ], R2 ;  /* 0x00000002000075a7 */ /* 0x0022a400080011ff */
[----:B--2---:R-:W-:Y:S05]  /*a050*/  @!P0 NANOSLEEP.SYNCS 0x989680 ;  /* 0x009896800000895d */ /* 0x004fea0003900000 */
[----:B------:R-:W2:Y:S02]  /*a060*/  @!P0 SYNCS.PHASECHK.TRANS64 P0, [R0+URZ], R2 ;  /* 0x00000002000085a7 */ /* 0x000ea400080010ff */
[----:B--2---:R-:W-:Y:S05]  /*a070*/  @!P0 BRA `(.L_x_176) ;  /* 0xfffffffc00f08947 */ /* 0x004fea000383ffff */
[----:B------:R-:W-:Y:S05]  /*a080*/  BRA `(.L_x_177) ;  /* 0xffffffa000487947 */ /* 0x000fea000383ffff */
.L_x_61:
[----:B------:R-:W-:-:S07]  /*a090*/  MOV R0, UR5 ;  /* 0x0000000500007c02 */ /* 0x000fce0008000f00 */
.L_x_178:
[----:B-1----:R1:W2:Y:S02]  /*a0a0*/  SYNCS.PHASECHK.TRANS64.TRYWAIT P0, [R0+URZ], R2 ;  /* 0x00000002000075a7 */ /* 0x0022a400080011ff */
[----:B--2---:R-:W-:Y:S05]  /*a0b0*/  @!P0 NANOSLEEP.SYNCS 0x989680 ;  /* 0x009896800000895d */ /* 0x004fea0003900000 */
[----:B------:R-:W2:Y:S02]  /*a0c0*/  @!P0 SYNCS.PHASECHK.TRANS64 P0, [R0+URZ], R2 ;  /* 0x00000002000085a7 */ /* 0x000ea400080010ff */
[----:B--2---:R-:W-:Y:S05]  /*a0d0*/  @!P0 BRA `(.L_x_178) ;  /* 0xfffffffc00f08947 */ /* 0x004fea000383ffff */
[----:B------:R-:W-:Y:S05]  /*a0e0*/  BRA `(.L_x_179) ;  /* 0xffffffa000587947 */ /* 0x000fea000383ffff */
.L_x_62:
[----:B------:R-:W-:-:S07]  /*a0f0*/  MOV R0, UR5 ;  /* 0x0000000500007c02 */ /* 0x000fce0008000f00 */
.L_x_180:
[----:B-1----:R1:W2:Y:S02]  /*a100*/  SYNCS.PHASECHK.TRANS64.TRYWAIT P0, [R0+URZ], R2 ;  /* 0x00000002000075a7 */ /* 0x0022a400080011ff */
[----:B--2---:R-:W-:Y:S05]  /*a110*/  @!P0 NANOSLEEP.SYNCS 0x989680 ;  /* 0x009896800000895d */ /* 0x004fea0003900000 */
[----:B------:R-:W2:Y:S02]  /*a120*/  @!P0 SYNCS.PHASECHK.TRANS64 P0, [R0+URZ], R2 ;  /* 0x00000002000085a7 */ /* 0x000ea400080010ff */
[----:B--2---:R-:W-:Y:S05]  /*a130*/  @!P0 BRA `(.L_x_180) ;  /* 0xfffffffc00f08947 */ /* 0x004fea000383ffff */
[----:B------:R-:W-:Y:S05]  /*a140*/  BRA `(.L_x_181) ;  /* 0xffffffa000687947 */ /* 0x000fea000383ffff */
.L_x_63:
[----:B------:R-:W-:-:S07]  /*a150*/  MOV R0, UR5 ;  /* 0x0000000500007c02 */ /* 0x000fce0008000f00 */
.L_x_182:
[----:B-1----:R1:W2:Y:S02]  /*a160*/  SYNCS.PHASECHK.TRANS64.TRYWAIT P0, [R0+URZ], R2 ;  /* 0x00000002000075a7 */ /* 0x0022a400080011ff */
[----:B--2---:R-:W-:Y:S05]  /*a170*/  @!P0 NANOSLEEP.SYNCS 0x989680 ;  /* 0x009896800000895d */ /* 0x004fea0003900000 */
[----:B------:R-:W2:Y:S02]  /*a180*/  @!P0 SYNCS.PHASECHK.TRANS64 P0, [R0+URZ], R2 ;  /* 0x00000002000085a7 */ /* 0x000ea400080010ff */
[----:B--2---:R-:W-:Y:S05]  /*a190*/  @!P0 BRA `(.L_x_182) ;  /* 0xfffffffc00f08947 */ /* 0x004fea000383ffff */
[----:B------:R-:W-:Y:S05]  /*a1a0*/  BRA `(.L_x_183) ;  /* 0xffffffa000787947 */ /* 0x000fea000383ffff */
.L_x_64:
[----:B------:R-:W-:-:S07]  /*a1b0*/  MOV R0, UR5 ;  /* 0x0000000500007c02 */ /* 0x000fce0008000f00 */
.L_x_184:
[----:B-1----:R1:W2:Y:S02]  /*a1c0*/  SYNCS.PHASECHK.TRANS64.TRYWAIT P0, [R0+URZ], R2 ;  /* 0x00000002000075a7 */ /* 0x0022a400080011ff */
[----:B--2---:R-:W-:Y:S05]  /*a1d0*/  @!P0 NANOSLEEP.SYNCS 0x989680 ;  /* 0x009896800000895d */ /* 0x004fea0003900000 */
[----:B------:R-:W2:Y:S02]  /*a1e0*/  @!P0 SYNCS.PHASECHK.TRANS64 P0, [R0+URZ], R2 ;  /* 0x00000002000085a7 */ /* 0x000ea400080010ff */
[----:B--2---:R-:W-:Y:S05]  /*a1f0*/  @!P0 BRA `(.L_x_184) ;  /* 0xfffffffc00f08947 */ /* 0x004fea000383ffff */
[----:B------:R-:W-:Y:S05]  /*a200*/  BRA `(.L_x_185) ;  /* 0xffffffa000887947 */ /* 0x000fea000383ffff */
.L_x_65:
[----:B------:R-:W-:-:S07]  /*a210*/  MOV R0, UR5 ;  /* 0x0000000500007c02 */ /* 0x000fce0008000f00 */
.L_x_186:
[----:B-1----:R1:W2:Y:S02]  /*a220*/  SYNCS.PHASECHK.TRANS64.TRYWAIT P0, [R0+URZ], R2 ;  /* 0x00000002000075a7 */ /* 0x0022a400080011ff */
[----:B--2---:R-:W-:Y:S05]  /*a230*/  @!P0 NANOSLEEP.SYNCS 0x989680 ;  /* 0x009896800000895d */ /* 0x004fea0003900000 */
[----:B------:R-:W2:Y:S02]  /*a240*/  @!P0 SYNCS.PHASECHK.TRANS64 P0, [R0+URZ], R2 ;  /* 0x00000002000085a7 */ /* 0x000ea400080010ff */
[----:B--2---:R-:W-:Y:S05]  /*a250*/  @!P0 BRA `(.L_x_186) ;  /* 0xfffffffc00f08947 */ /* 0x004fea000383ffff */
[----:B------:R-:W-:Y:S05]  /*a260*/  BRA `(.L_x_187) ;  /* 0xffffffa000987947 */ /* 0x000fea000383ffff */
.L_x_66:
[----:B------:R-:W-:-:S07]  /*a270*/  MOV R0, UR5 ;  /* 0x0000000500007c02 */ /* 0x000fce0008000f00 */
.L_x_188:
[----:B-1----:R1:W2:Y:S02]  /*a280*/  SYNCS.PHASECHK.TRANS64.TRYWAIT P0, [R0+URZ], R2 ;  /* 0x00000002000075a7 */ /* 0x0022a400080011ff */
[----:B--2---:R-:W-:Y:S05]  /*a290*/  @!P0 NANOSLEEP.SYNCS 0x989680 ;  /* 0x009896800000895d */ /* 0x004fea0003900000 */
[----:B------:R-:W2:Y:S02]  /*a2a0*/  @!P0 SYNCS.PHASECHK.TRANS64 P0, [R0+URZ], R2 ;  /* 0x00000002000085a7 */ /* 0x000ea400080010ff */
[----:B--2---:R-:W-:Y:S05]  /*a2b0*/  @!P0 BRA `(.L_x_188) ;  /* 0xfffffffc00f08947 */ /* 0x004fea000383ffff */
[----:B------:R-:W-:Y:S05]  /*a2c0*/  BRA `(.L_x_189) ;  /* 0xffffffa000a87947 */ /* 0x000fea000383ffff */
.L_x_69:
[----:B------:R-:W-:-:S07]  /*a2d0*/  MOV R4, UR4 ;  /* 0x0000000400047c02 */ /* 0x000fce0008000f00 */
.L_x_190:
[----:B--2---:R2:W3:Y:S02]  /*a2e0*/  SYNCS.PHASECHK.TRANS64.TRYWAIT P1, [R4+URZ+0x248], R6 ;  /* 0x00024806040075a7 */ /* 0x0044e400080211ff */
[----:B---3--:R-:W-:Y:S05]  /*a2f0*/  @!P1 NANOSLEEP.SYNCS 0x989680 ;  /* 0x009896800000995d */ /* 0x008fea0003900000 */
[----:B------:R-:W3:Y:S02]  /*a300*/  @!P1 SYNCS.PHASECHK.TRANS64 P1, [R4+URZ+0x248], R6 ;  /* 0x00024806040095a7 */ /* 0x000ee400080210ff */
[----:B---3--:R-:W-:Y:S05]  /*a310*/  @!P1 BRA `(.L_x_190) ;  /* 0xfffffffc00f09947 */ /* 0x008fea000383ffff */
[----:B------:R-:W-:Y:S05]  /*a320*/  BRA `(.L_x_191) ;  /* 0xffffffa400187947 */ /* 0x000fea000383ffff */
.L_x_70:
[----:B--2---:R-:W-:-:S07]  /*a330*/  MOV R4, UR4 ;  /* 0x0000000400047c02 */ /* 0x004fce0008000f00 */
.L_x_192:
[----:B--2---:R2:W3:Y:S02]  /*a340*/  SYNCS.PHASECHK.TRANS64.TRYWAIT P1, [R4+URZ+0x240], R5 ;  /* 0x00024005040075a7 */ /* 0x0044e400080211ff */
[----:B---3--:R-:W-:Y:S05]  /*a350*/  @!P1 NANOSLEEP.SYNCS 0x989680 ;  /* 0x009896800000995d */ /* 0x008fea0003900000 */
[----:B------:R-:W3:Y:S02]  /*a360*/  @!P1 SYNCS.PHASECHK.TRANS64 P1, [R4+URZ+0x240], R5 ;  /* 0x00024005040095a7 */ /* 0x000ee400080210ff */
[----:B---3--:R-:W-:Y:S05]  /*a370*/  @!P1 BRA `(.L_x_192) ;  /* 0xfffffffc00f09947 */ /* 0x008fea000383ffff */
[----:B------:R-:W-:Y:S05]  /*a380*/  BRA `(.L_x_193) ;  /* 0xffffffa400207947 */ /* 0x000fea000383ffff */
.L_x_78:
[----:B------:R-:W-:-:S07]  /*a390*/  MOV R0, UR15 ;  /* 0x0000000f00007c02 */ /* 0x000fce0008000f00 */
.L_x_194:
[----:B-1----:R1:W2:Y:S02]  /*a3a0*/  SYNCS.PHASECHK.TRANS64.TRYWAIT P0, [R0+URZ+0x240], R4 ;  /* 0x00024004000075a7 */ /* 0x0022a400080011ff */
[----:B--2---:R-:W-:Y:S05]  /*a3b0*/  @!P0 NANOSLEEP.SYNCS 0x989680 ;  /* 0x009896800000895d */ /* 0x004fea0003900000 */
[----:B------:R-:W2:Y:S02]  /*a3c0*/  @!P0 SYNCS.PHASECHK.TRANS64 P0, [R0+URZ+0x240], R4 ;  /* 0x00024004000085a7 */ /* 0x000ea400080010ff */
[----:B--2---:R-:W-:Y:S05]  /*a3d0*/  @!P0 BRA `(.L_x_194) ;  /* 0xfffffffc00f08947 */ /* 0x004fea000383ffff */
[----:B------:R-:W-:Y:S05]  /*a3e0*/  BRA `(.L_x_195) ;  /* 0xffffffa800887947 */ /* 0x000fea000383ffff */
.L_x_79:
[----:B------:R-:W-:-:S07]  /*a3f0*/  MOV R4, UR19 ;  /* 0x0000001300047c02 */ /* 0x000fce0008000f00 */
.L_x_196:
[----:B-1----:R1:W2:Y:S02]  /*a400*/  SYNCS.PHASECHK.TRANS64.TRYWAIT P0, [R4+URZ+0x260], R0 ;  /* 0x00026000040075a7 */ /* 0x0022a400080011ff */
[----:B--2---:R-:W-:Y:S05]  /*a410*/  @!P0 NANOSLEEP.SYNCS 0x989680 ;  /* 0x009896800000895d */ /* 0x004fea0003900000 */
[----:B------:R-:W2:Y:S02]  /*a420*/  @!P0 SYNCS.PHASECHK.TRANS64 P0, [R4+URZ+0x260], R0 ;  /* 0x00026000040085a7 */ /* 0x000ea400080010ff */
[----:B--2---:R-:W-:Y:S05]  /*a430*/  @!P0 BRA `(.L_x_196) ;  /* 0xfffffffc00f08947 */ /* 0x004fea000383ffff */
[----:B------:R-:W-:Y:S05]  /*a440*/  BRA `(.L_x_197) ;  /* 0xffffffa800a47947 */ /* 0x000fea000383ffff */
.L_x_82:
[----:B-1----:R-:W-:Y:S07]  /*a450*/  MOV R0, UR11 ;  /* 0x0000000b00007c02 */ /* 0x002fee0008000f00 */
.L_x_198:
[----:B-1----:R1:W2:Y:S02]  /*a460*/  SYNCS.PHASECHK.TRANS64.TRYWAIT P0, [R0+URZ], R5 ;  /* 0x00000005000075a7 */ /* 0x0022a400080011ff */
[----:B--2---:R-:W-:Y:S05]  /*a470*/  @!P0 NANOSLEEP.SYNCS 0x989680 ;  /* 0x009896800000895d */ /* 0x004fea0003900000 */
[----:B------:R-:W2:Y:S02]  /*a480*/  @!P0 SYNCS.PHASECHK.TRANS64 P0, [R0+URZ], R5 ;  /* 0x00000005000085a7 */ /* 0x000ea400080010ff */
[----:B--2---:R-:W-:Y:S05]  /*a490*/  @!P0 BRA `(.L_x_198) ;  /* 0xfffffffc00f08947 */ /* 0x004fea000383ffff */
[----:B------:R-:W-:Y:S05]  /*a4a0*/  BRA `(.L_x_81) ;  /* 0xffffffa800d47947 */ /* 0x000fea000383ffff */
.L_x_85:
[----:B------:R-:W-:-:S07]  /*a4b0*/  MOV R0, UR4 ;  /* 0x0000000400007c02 */ /* 0x000fce0008000f00 */
.L_x_199:
[----:B-1----:R1:W3:Y:S02]  /*a4c0*/  SYNCS.PHASECHK.TRANS64.TRYWAIT P0, [R0+URZ], R2 ;  /* 0x00000002000075a7 */ /* 0x0022e400080011ff */
[----:B---3--:R-:W-:Y:S05]  /*a4d0*/  @!P0 NANOSLEEP.SYNCS 0x989680 ;  /* 0x009896800000895d */ /* 0x008fea0003900000 */
[----:B------:R-:W3:Y:S02]  /*a4e0*/  @!P0 SYNCS.PHASECHK.TRANS64 P0, [R0+URZ], R2 ;  /* 0x00000002000085a7 */ /* 0x000ee400080010ff */
[----:B---3--:R-:W-:Y:S05]  /*a4f0*/  @!P0 BRA `(.L_x_199) ;  /* 0xfffffffc00f08947 */ /* 0x008fea000383ffff */
[----:B------:R-:W-:Y:S05]  /*a500*/  BRA `(.L_x_200) ;  /* 0xffffffac007c7947 */ /* 0x000fea000383ffff */
.L_x_86:
[----:B------:R-:W-:-:S07]  /*a510*/  MOV R0, UR4 ;  /* 0x0000000400007c02 */ /* 0x000fce0008000f00 */
.L_x_201:
[----:B-1----:R1:W2:Y:S02]  /*a520*/  SYNCS.PHASECHK.TRANS64.TRYWAIT P0, [R0+URZ], R2 ;  /* 0x00000002000075a7 */ /* 0x0022a400080011ff */
[----:B--2---:R-:W-:Y:S05]  /*a530*/  @!P0 NANOSLEEP.SYNCS 0x989680 ;  /* 0x009896800000895d */ /* 0x004fea0003900000 */
[----:B------:R-:W2:Y:S02]  /*a540*/  @!P0 SYNCS.PHASECHK.TRANS64 P0, [R0+URZ], R2 ;  /* 0x00000002000085a7 */ /* 0x000ea400080010ff */
[----:B--2---:R-:W-:Y:S05]  /*a550*/  @!P0 BRA `(.L_x_201) ;  /* 0xfffffffc00f08947 */ /* 0x004fea000383ffff */
[----:B------:R-:W-:Y:S05]  /*a560*/  BRA `(.L_x_202) ;  /* 0xffffffac00887947 */ /* 0x000fea000383ffff */
.L_x_91:
[----:B------:R-:W-:Y:S07]  /*a570*/  MOV R0, UR19 ;  /* 0x0000001300007c02 */ /* 0x000fee0008000f00 */
.L_x_203:
[----:B-1----:R1:W2:Y:S02]  /*a580*/  SYNCS.PHASECHK.TRANS64.TRYWAIT P0, [R0+URZ+0x240], R4 ;  /* 0x00024004000075a7 */ /* 0x0022a400080011ff */
[----:B--2---:R-:W-:Y:S05]  /*a590*/  @!P0 NANOSLEEP.SYNCS 0x989680 ;  /* 0x009896800000895d */ /* 0x004fea0003900000 */
[----:B------:R-:W2:Y:S02]  /*a5a0*/  @!P0 SYNCS.PHASECHK.TRANS64 P0, [R0+URZ+0x240], R4 ;  /* 0x00024004000085a7 */ /* 0x000ea400080010ff */
[----:B--2---:R-:W-:Y:S05]  /*a5b0*/  @!P0 BRA `(.L_x_203) ;  /* 0xfffffffc00f08947 */ /* 0x004fea000383ffff */
[----:B------:R-:W-:Y:S05]  /*a5c0*/  BRA `(.L_x_204) ;  /* 0xffffffb400547947 */ /* 0x000fea000383ffff */
.L_x_94:
[----:B------:R-:W-:Y:S07]  /*a5d0*/  MOV R0, UR19 ;  /* 0x0000001300007c02 */ /* 0x000fee0008000f00 */
.L_x_205:
[----:B-1----:R1:W2:Y:S02]  /*a5e0*/  SYNCS.PHASECHK.TRANS64.TRYWAIT P3, [R0+URZ+0x238], R9 ;  /* 0x00023809000075a7 */ /* 0x0022a400080611ff */
[----:B--2---:R-:W-:Y:S05]  /*a5f0*/  @!P3 NANOSLEEP.SYNCS 0x989680 ;  /* 0x009896800000b95d */ /* 0x004fea0003900000 */
[----:B------:R-:W2:Y:S02]  /*a600*/  @!P3 SYNCS.PHASECHK.TRANS64 P3, [R0+URZ+0x238], R9 ;  /* 0x000238090000b5a7 */ /* 0x000ea400080610ff */
[----:B--2---:R-:W-:Y:S05]  /*a610*/  @!P3 BRA `(.L_x_205) ;  /* 0xfffffffc00f0b947 */ /* 0x004fea000383ffff */
[----:B------:R-:W-:Y:S05]  /*a620*/  BRA `(.L_x_93) ;  /* 0xffffffb800bc7947 */ /* 0x000fea000383ffff */
.L_x_97:
[----:B-1----:R-:W-:Y:S07]  /*a630*/  MOV R0, UR19 ;  /* 0x0000001300007c02 */ /* 0x002fee0008000f00 */
.L_x_206:
[----:B-1----:R1:W2:Y:S02]  /*a640*/  SYNCS.PHASECHK.TRANS64.TRYWAIT P1, [R0+URZ+0x228], R8 ;  /* 0x00022808000075a7 */ /* 0x0022a400080211ff */
[----:B--2---:R-:W-:Y:S05]  /*a650*/  @!P1 NANOSLEEP.SYNCS 0x989680 ;  /* 0x009896800000995d */ /* 0x004fea0003900000 */
[----:B------:R-:W2:Y:S02]  /*a660*/  @!P1 SYNCS.PHASECHK.TRANS64 P1, [R0+URZ+0x228], R8 ;  /* 0x00022808000095a7 */ /* 0x000ea400080210ff */
[----:B--2---:R-:W-:Y:S05]  /*a670*/  @!P1 BRA `(.L_x_206) ;  /* 0xfffffffc00f09947 */ /* 0x004fea000383ffff */
[----:B------:R-:W-:Y:S05]  /*a680*/  BRA `(.L_x_207) ;  /* 0xffffffbc00087947 */ /* 0x000fea000383ffff */
.L_x_102:
[----:B------:R-:W-:Y:S07]  /*a690*/  MOV R0, UR43 ;  /* 0x0000002b00007c02 */ /* 0x000fee0008000f00 */
.L_x_208:
[----:B-1----:R1:W2:Y:S02]  /*a6a0*/  SYNCS.PHASECHK.TRANS64.TRYWAIT P0, [R0+URZ+0x240], R2 ;  /* 0x00024002000075a7 */ /* 0x0022a400080011ff */
[----:B--2---:R-:W-:Y:S05]  /*a6b0*/  @!P0 NANOSLEEP.SYNCS 0x989680 ;  /* 0x009896800000895d */ /* 0x004fea0003900000 */
[----:B------:R-:W2:Y:S02]  /*a6c0*/  @!P0 SYNCS.PHASECHK.TRANS64 P0, [R0+URZ+0x240], R2 ;  /* 0x00024002000085a7 */ /* 0x000ea400080010ff */
[----:B--2---:R-:W-:Y:S05]  /*a6d0*/  @!P0 BRA `(.L_x_208) ;  /* 0xfffffffc00f08947 */ /* 0x004fea000383ffff */
[----:B------:R-:W-:Y:S05]  /*a6e0*/  BRA `(.L_x_209) ;  /* 0xffffffc400387947 */ /* 0x000fea000383ffff */
.L_x_113:
[----:B-1----:R-:W-:Y:S04]  /*a6f0*/  MOV R3, UR43 ;  /* 0x0000002b00037c02 */ /* 0x002fe80008000f00 */
[----:B------:R1:W2:Y:S03]  /*a700*/  SYNCS.PHASECHK.TRANS64.TRYWAIT P1, [R3+URZ+0x220], R4 ;  /* 0x00022004030075a7 */ /* 0x0002a600080211ff */
[----:B--2---:R-:W-:Y:S05]  /*a710*/  @!P1 NANOSLEEP.SYNCS 0x989680 ;  /* 0x009896800000995d */ /* 0x004fea0003900000 */
[----:B------:R-:W2:Y:S02]  /*a720*/  @!P1 SYNCS.PHASECHK.TRANS64 P1, [R3+URZ+0x220], R4 ;  /* 0x00022004030095a7 */ /* 0x000ea400080210ff */
[----:B--2---:R-:W-:Y:S05]  /*a730*/  @!P1 BRA `(.L_x_113) ;  /* 0xfffffffc00ec9947 */ /* 0x004fea000383ffff */
[----:B------:R-:W-:Y:S05]  /*a740*/  BRA `(.L_x_112) ;  /* 0xffffffd000907947 */ /* 0x000fea000383ffff */
.L_x_115:
[----:B-1----:R1:W4:Y:S02]  /*a750*/  SYNCS.PHASECHK.TRANS64.TRYWAIT P1, [R22+URZ+0x250], R0 ;  /* 0x00025000160075a7 */ /* 0x00232400080211ff */
[----:B----4-:R-:W-:Y:S05]  /*a760*/  @!P1 NANOSLEEP.SYNCS 0x989680 ;  /* 0x009896800000995d */ /* 0x010fea0003900000 */
[----:B------:R-:W4:Y:S02]  /*a770*/  @!P1 SYNCS.PHASECHK.TRANS64 P1, [R22+URZ+0x250], R0 ;  /* 0x00025000160095a7 */ /* 0x000f2400080210ff */
[----:B----4-:R-:W-:Y:S05]  /*a780*/  @!P1 BRA `(.L_x_115) ;  /* 0xfffffffc00f09947 */ /* 0x010fea000383ffff */
[----:B------:R-:W-:Y:S05]  /*a790*/  BRA `(.L_x_114) ;  /* 0xffffffd000d87947 */ /* 0x000fea000383ffff */
        .weak           $__internal_0_$__cuda_sm10x_tcgen05_guardrail_trap_col_being_dealloced_not_returned_by_alloc
        .type           $__internal_0_$__cuda_sm10x_tcgen05_guardrail_trap_col_being_dealloced_not_returned_by_alloc,@function
        .size           $__internal_0_$__cuda_sm10x_tcgen05_guardrail_trap_col_being_dealloced_not_returned_by_alloc,($__internal_1_$__cuda_sm10x_tcgen05_guardrail_trap_phase_invalid_during_alloc - $__internal_0_$__cuda_sm10x_tcgen05_guardrail_trap_col_being_dealloced_not_returned_by_alloc)
$__internal_0_$__cuda_sm10x_tcgen05_guardrail_trap_col_being_dealloced_not_returned_by_alloc:
[----:B------:R-:W-:Y:S05]  /*a7a0*/  BPT.TRAP 0x1 ;  /* 0x000000040000795c */ /* 0x000fea0000300000 */
[----:B------:R-:W-:-:S04]  /*a7b0*/  HFMA2 R3, -RZ, RZ, 0, 0 ;  /* 0x00000000ff037431 */ /* 0x000fc800000001ff */
[----:B------:R-:W-:Y:S05]  /*a7c0*/  RET.REL.NODEC R2 `(_ZN7cutlass13device_kernelINS_4conv6kernel13ConvUniversalINS1_16ConvProblemShapeILNS1_8OperatorE2ELi3EEENS1_10collective14CollectiveConvINS1_47MainloopSm100TmaUmmaWarpSpecializedImplicitGemmILS5_2ELi34ELi3ELi1ELi2EN4cute5tupleIJNSA_1CILi1EEESD_SD_EEEEENSB_IJNSC_ILi128EEENSB_IJNSC_ILi64EEEEEENSB_IJNSC_ILi32EEEEEEEEENS_12float_e4m3_tESM_NSA_8TiledMMAINSA_8MMA_AtomIJNSA_10MMA_TraitsINSA_19SM100_MMA_F8F6F4_SSEJSM_SM_fSG_SH_NSA_17integral_constantINSA_4UMMA5MajorELST_1EEESU_NSR_INSS_7ScaleInELSV_0EEESW_EEEEEENSA_6LayoutISE_NSB_IJNSC_ILi0EEES10_S10_EEEEENSB_IJNSA_10UnderscoreES13_S13_EEEEENS7_6detail27Sm100ImplicitGemmTileTraitsINSA_13SM90_TMA_LOADENSA_14ComposedLayoutINSA_7SwizzleILi3ELi4ELi3EEENSA_18smem_ptr_flag_bitsILi8EEENSZ_INSB_IJSG_NSC_ILi8EEEEEENSB_IJSD_SG_EEEEEEEvEENS17_INSA_20SM90_TMA_LOAD_IM2COLENS19_INS1A_ILi2ELi4ELi3EEES1D_NSZ_INSB_IJSH_S1E_EEENSB_IJSD_SH_EEEEEEEvEEEENS_8epilogue10collective18CollectiveEpilogueINS1S_23Sm100TmaWarpSpecializedILi1ELi1ELi64ELb0ELb0EEEJSL_NSB_IJNSZ_ISG_SD_EENSZ_ISH_SD_EEEEESM_NSB_IJlNSB_IJSD_lllEEES10_EEESM_S21_NS1S_6fusion15FusionCallbacksIS1W_NS22_17LinearCombinationISM_fSM_fLNS_15FloatRoundStyleE2EEESL_S1Z_JEEENSA_5SM1004TMEM4LOAD26SM100_TMEM_LOAD_32dp32b64xES18_NS19_IS1L_S1D_NSZ_INSB_IJS1E_SH_EEENSB_IJSH_SD_EEEEEEENSA_39AutoVectorizingCopyWithAssumedAlignmentILi128EEENSA_14SM90_TMA_STOREES2F_S2H_S2H_EEEvvEEEEvNT_6ParamsE) ;  /* 0xffffff58020c7950 */ /* 0x000fea0003c3ffff */
        .weak           $__internal_1_$__cuda_sm10x_tcgen05_guardrail_trap_phase_invalid_during_alloc
        .type           $__internal_1_$__cuda_sm10x_tcgen05_guardrail_trap_phase_invalid_during_alloc,@function
        .size           $__internal_1_$__cuda_sm10x_tcgen05_guardrail_trap_phase_invalid_during_alloc,($__internal_2_$__cuda_sm10x_tcgen05_guardrail_trap_unallocated_columns_being_dealloced - $__internal_1_$__cuda_sm10x_tcgen05_guardrail_trap_phase_invalid_during_alloc)
$__internal_1_$__cuda_sm10x_tcgen05_guardrail_trap_phase_invalid_during_alloc:
[----:B------:R-:W-:Y:S05]  /*a7d0*/  BPT.TRAP 0x1 ;  /* 0x000000040000795c */ /* 0x000fea0000300000 */
[----:B------:R-:W-:-:S04]  /*a7e0*/  MOV R3, 0x0 ;  /* 0x0000000000037802 */ /* 0x000fc80000000f00 */
[----:B------:R-:W-:Y:S05]  /*a7f0*/  RET.REL.NODEC R2 `(_ZN7cutlass13device_kernelINS_4conv6kernel13ConvUniversalINS1_16ConvProblemShapeILNS1_8OperatorE2ELi3EEENS1_10collective14CollectiveConvINS1_47MainloopSm100TmaUmmaWarpSpecializedImplicitGemmILS5_2ELi34ELi3ELi1ELi2EN4cute5tupleIJNSA_1CILi1EEESD_SD_EEEEENSB_IJNSC_ILi128EEENSB_IJNSC_ILi64EEEEEENSB_IJNSC_ILi32EEEEEEEEENS_12float_e4m3_tESM_NSA_8TiledMMAINSA_8MMA_AtomIJNSA_10MMA_TraitsINSA_19SM100_MMA_F8F6F4_SSEJSM_SM_fSG_SH_NSA_17integral_constantINSA_4UMMA5MajorELST_1EEESU_NSR_INSS_7ScaleInELSV_0EEESW_EEEEEENSA_6LayoutISE_NSB_IJNSC_ILi0EEES10_S10_EEEEENSB_IJNSA_10UnderscoreES13_S13_EEEEENS7_6detail27Sm100ImplicitGemmTileTraitsINSA_13SM90_TMA_LOADENSA_14ComposedLayoutINSA_7SwizzleILi3ELi4ELi3EEENSA_18smem_ptr_flag_bitsILi8EEENSZ_INSB_IJSG_NSC_ILi8EEEEEENSB_IJSD_SG_EEEEEEEvEENS17_INSA_20SM90_TMA_LOAD_IM2COLENS19_INS1A_ILi2ELi4ELi3EEES1D_NSZ_INSB_IJSH_S1E_EEENSB_IJSD_SH_EEEEEEEvEEEENS_8epilogue10collective18CollectiveEpilogueINS1S_23Sm100TmaWarpSpecializedILi1ELi1ELi64ELb0ELb0EEEJSL_NSB_IJNSZ_ISG_SD_EENSZ_ISH_SD_EEEEESM_NSB_IJlNSB_IJSD_lllEEES10_EEESM_S21_NS1S_6fusion15FusionCallbacksIS1W_NS22_17LinearCombinationISM_fSM_fLNS_15FloatRoundStyleE2EEESL_S1Z_JEEENSA_5SM1004TMEM4LOAD26SM100_TMEM_LOAD_32dp32b64xES18_NS19_IS1L_S1D_NSZ_INSB_IJS1E_SH_EEENSB_IJSH_SD_EEEEEEENSA_39AutoVectorizingCopyWithAssumedAlignmentILi128EEENSA_14SM90_TMA_STOREES2F_S2H_S2H_EEEvvEEEEvNT_6ParamsE) ;  /* 0xffffff5802007950 */ /* 0x000fea0003c3ffff */
        .weak           $__internal_2_$__cuda_sm10x_tcgen05_guardrail_trap_unallocated_columns_being_dealloced
        .type           $__internal_2_$__cuda_sm10x_tcgen05_guardrail_trap_unallocated_columns_being_dealloced,@function
        .size           $__internal_2_$__cuda_sm10x_tcgen05_guardrail_trap_unallocated_columns_being_dealloced,(.L_x_211 - $__internal_2_$__cuda_sm10x_tcgen05_guardrail_trap_unallocated_columns_being_dealloced)
$__internal_2_$__cuda_sm10x_tcgen05_guardrail_trap_unallocated_columns_being_dealloced:
[----:B------:R-:W-:Y:S05]  /*a800*/  BPT.TRAP 0x1 ;  /* 0x000000040000795c */ /* 0x000fea0000300000 */
[----:B------:R-:W-:-:S04]  /*a810*/  HFMA2 R3, -RZ, RZ, 0, 0 ;  /* 0x00000000ff037431 */ /* 0x000fc800000001ff */
[----:B------:R-:W-:Y:S05]  /*a820*/  RET.REL.NODEC R2 `(_ZN7cutlass13device_kernelINS_4conv6kernel13ConvUniversalINS1_16ConvProblemShapeILNS1_8OperatorE2ELi3EEENS1_10collective14CollectiveConvINS1_47MainloopSm100TmaUmmaWarpSpecializedImplicitGemmILS5_2ELi34ELi3ELi1ELi2EN4cute5tupleIJNSA_1CILi1EEESD_SD_EEEEENSB_IJNSC_ILi128EEENSB_IJNSC_ILi64EEEEEENSB_IJNSC_ILi32EEEEEEEEENS_12float_e4m3_tESM_NSA_8TiledMMAINSA_8MMA_AtomIJNSA_10MMA_TraitsINSA_19SM100_MMA_F8F6F4_SSEJSM_SM_fSG_SH_NSA_17integral_constantINSA_4UMMA5MajorELST_1EEESU_NSR_INSS_7ScaleInELSV_0EEESW_EEEEEENSA_6LayoutISE_NSB_IJNSC_ILi0EEES10_S10_EEEEENSB_IJNSA_10UnderscoreES13_S13_EEEEENS7_6detail27Sm100ImplicitGemmTileTraitsINSA_13SM90_TMA_LOADENSA_14ComposedLayoutINSA_7SwizzleILi3ELi4ELi3EEENSA_18smem_ptr_flag_bitsILi8EEENSZ_INSB_IJSG_NSC_ILi8EEEEEENSB_IJSD_SG_EEEEEEEvEENS17_INSA_20SM90_TMA_LOAD_IM2COLENS19_INS1A_ILi2ELi4ELi3EEES1D_NSZ_INSB_IJSH_S1E_EEENSB_IJSD_SH_EEEEEEEvEEEENS_8epilogue10collective18CollectiveEpilogueINS1S_23Sm100TmaWarpSpecializedILi1ELi1ELi64ELb0ELb0EEEJSL_NSB_IJNSZ_ISG_SD_EENSZ_ISH_SD_EEEEESM_NSB_IJlNSB_IJSD_lllEEES10_EEESM_S21_NS1S_6fusion15FusionCallbacksIS1W_NS22_17LinearCombinationISM_fSM_fLNS_15FloatRoundStyleE2EEESL_S1Z_JEEENSA_5SM1004TMEM4LOAD26SM100_TMEM_LOAD_32dp32b64xES18_NS19_IS1L_S1D_NSZ_INSB_IJS1E_SH_EEENSB_IJSH_SD_EEEEEEENSA_39AutoVectorizingCopyWithAssumedAlignmentILi128EEENSA_14SM90_TMA_STOREES2F_S2H_S2H_EEEvvEEEEvNT_6ParamsE) ;  /* 0xffffff5402f47950 */ /* 0x000fea0003c3ffff */
.L_x_210:
[----:B------:R-:W-:-:S00]  /*a830*/  BRA `(.L_x_210) ;  /* 0xfffffffc00fc7947 */ /* 0x000fc0000383ffff */
[----:B------:R-:W-:-:S00]  /*a840*/  NOP ;  /* 0x0000000000007918 */ /* 0x000fc00000000000 */
        /* <DEDUP_REMOVED lines=11> */
.L_x_211:


//--------------------- .nv.global.init           --------------------------
	.section	.nv.global.init,"aw",@progbits
.nv.global.init:
	.type		$str$29,@object
	.size		$str$29,($str$30 - $str$29)
$str$29:
        /*0000*/ 	.byte	0x28, 0x61, 0x64, 0x64, 0x72, 0x65, 0x73, 0x73, 0x20, 0x26, 0x20, 0x6d, 0x61, 0x73, 0x6b, 0x29
        /*0010*/ 	.byte	0x20, 0x3d, 0x3d, 0x20, 0x30, 0x00
	.type		$str$30,@object
	.size		$str$30,($str$28 - $str$30)
$str$30:
        /*0016*/ 	.byte	0x2f, 0x74, 0x6d, 0x70, 0x2f, 0x63, 0x75, 0x74, 0x6c, 0x61, 0x73, 0x73, 0x5f, 0x73, 0x77, 0x65
        /*0026*/ 	.byte	0x65, 0x70, 0x5f, 0x73, 0x72, 0x63, 0x2f, 0x69, 0x6e, 0x63, 0x6c, 0x75, 0x64, 0x65, 0x2f, 0x63
        /*0036*/ 	.byte	0x75, 0x74, 0x65, 0x2f, 0x70, 0x6f, 0x69, 0x6e, 0x74, 0x65, 0x72, 0x5f, 0x66, 0x6c, 0x61, 0x67
        /*0046*/ 	.byte	0x67, 0x65, 0x64, 0x2e, 0x68, 0x70, 0x70, 0x00
	.type		$str$28,@object
	.size		$str$28,($str$27 - $str$28)
$str$28:
        /*004e*/ 	.byte	0x2f, 0x74, 0x6d, 0x70, 0x2f, 0x63, 0x75, 0x74, 0x6c, 0x61, 0x73, 0x73, 0x5f, 0x73, 0x77, 0x65
        /*005e*/ 	.byte	0x65, 0x70, 0x5f, 0x73, 0x72, 0x63, 0x2f, 0x69, 0x6e, 0x63, 0x6c, 0x75, 0x64, 0x65, 0x2f, 0x63
        /*006e*/ 	.byte	0x75, 0x74, 0x65, 0x2f, 0x61, 0x74, 0x6f, 0x6d, 0x2f, 0x63, 0x6f, 0x70, 0x79, 0x5f, 0x74, 0x72
        /*007e*/ 	.byte	0x61, 0x69, 0x74, 0x73, 0x5f, 0x73, 0x6d, 0x31, 0x30, 0x30, 0x2e, 0x68, 0x70, 0x70, 0x00
	.type		$str$27,@object
	.size		$str$27,(__unnamed_1 - $str$27)
$str$27:
        /*008d*/ 	.byte	0x28, 0x28, 0x75, 0x69, 0x6e, 0x74, 0x33, 0x32, 0x5f, 0x74, 0x28, 0x74, 0x68, 0x72, 0x65, 0x61
        /*009d*/ 	.byte	0x64, 0x49, 0x64, 0x78, 0x2e, 0x78, 0x29, 0x20, 0x2f, 0x20, 0x33, 0x32, 0x29, 0x20, 0x25, 0x20
        /*00ad*/ 	.byte	0x34, 0x29, 0x20, 0x3d, 0x3d, 0x20, 0x28, 0x28, 0x28, 0x74, 0x6d, 0x65, 0x6d, 0x5f, 0x61, 0x64
        /*00bd*/ 	.byte	0x64, 0x72, 0x20, 0x3e, 0x3e, 0x20, 0x31, 0x36, 0x29, 0x20, 0x2f, 0x20, 0x33, 0x32, 0x29, 0x20
        /*00cd*/ 	.byte	0x25, 0x20, 0x34, 0x29, 0x00
	.type		__unnamed_1,@object
	.size		__unnamed_1,(__unnamed_2 - __unnamed_1)
__unnamed_1:
        /*00d2*/ 	.byte	0x61, 0x75, 0x74, 0x6f, 0x20, 0x63, 0x75, 0x74, 0x65, 0x3a, 0x3a, 0x61, 0x73, 0x5f, 0x70, 0x6f
        /* <DEDUP_REMOVED lines=24> */
        /*0262*/ 	.byte	0x43, 0x3c, 0x38, 0x31, 0x39, 0x32, 0x3e, 0x3e, 0x3e, 0x3e, 0x5d, 0x00
	.type		__unnamed_2,@object
	.size		__unnamed_2,(.L_2 - __unnamed_2)
__unnamed_2:
        /* <DEDUP_REMOVED lines=42> */
        /*050e*/ 	.byte	0x3e, 0x3e, 0x3e, 0x3e, 0x5d, 0x00
.L_2:


//--------------------- .nv.shared._ZN7cutlass13device_kernelINS_4conv6kernel13ConvUniversalINS1_16ConvProblemShapeILNS1_8OperatorE2ELi3EEENS1_10collective14CollectiveConvINS1_47MainloopSm100TmaUmmaWarpSpecializedImplicitGemmILS5_2ELi34ELi3ELi1ELi2EN4cute5tupleIJNSA_1CILi1EEESD_SD_EEEEENSB_IJNSC_ILi128EEENSB_IJNSC_ILi64EEEEEENSB_IJNSC_ILi32EEEEEEEEENS_12float_e4m3_tESM_NSA_8TiledMMAINSA_8MMA_AtomIJNSA_10MMA_TraitsINSA_19SM100_MMA_F8F6F4_SSEJSM_SM_fSG_SH_NSA_17integral_constantINSA_4UMMA5MajorELST_1EEESU_NSR_INSS_7ScaleInELSV_0EEESW_EEEEEENSA_6LayoutISE_NSB_IJNSC_ILi0EEES10_S10_EEEEENSB_IJNSA_10UnderscoreES13_S13_EEEEENS7_6detail27Sm100ImplicitGemmTileTraitsINSA_13SM90_TMA_LOADENSA_14ComposedLayoutINSA_7SwizzleILi3ELi4ELi3EEENSA_18smem_ptr_flag_bitsILi8EEENSZ_INSB_IJSG_NSC_ILi8EEEEEENSB_IJSD_SG_EEEEEEEvEENS17_INSA_20SM90_TMA_LOAD_IM2COLENS19_INS1A_ILi2ELi4ELi3EEES1D_NSZ_INSB_IJSH_S1E_EEENSB_IJSD_SH_EEEEEEEvEEEENS_8epilogue10collective18CollectiveEpilogueINS1S_23Sm100TmaWarpSpecializedILi1ELi1ELi64ELb0ELb0EEEJSL_NSB_IJNSZ_ISG_SD_EENSZ_ISH_SD_EEEEESM_NSB_IJlNSB_IJSD_lllEEES10_EEESM_S21_NS1S_6fusion15FusionCallbacksIS1W_NS22_17LinearCombinationISM_fSM_fLNS_15FloatRoundStyleE2EEESL_S1Z_JEEENSA_5SM1004TMEM4LOAD26SM100_TMEM_LOAD_32dp32b64xES18_NS19_IS1L_S1D_NSZ_INSB_IJS1E_SH_EEENSB_IJSH_SD_EEEEEEENSA_39AutoVectorizingCopyWithAssumedAlignmentILi128EEENSA_14SM90_TMA_STOREES2F_S2H_S2H_EEEvvEEEEvNT_6ParamsE --------------------------
	.section	.nv.shared._ZN7cutlass13device_kernelINS_4conv6kernel13ConvUniversalINS1_16ConvProblemShapeILNS1_8OperatorE2ELi3EEENS1_10collective14CollectiveConvINS1_47MainloopSm100TmaUmmaWarpSpecializedImplicitGemmILS5_2ELi34ELi3ELi1ELi2EN4cute5tupleIJNSA_1CILi1EEESD_SD_EEEEENSB_IJNSC_ILi128EEENSB_IJNSC_ILi64EEEEEENSB_IJNSC_ILi32EEEEEEEEENS_12float_e4m3_tESM_NSA_8TiledMMAINSA_8MMA_AtomIJNSA_10MMA_TraitsINSA_19SM100_MMA_F8F6F4_SSEJSM_SM_fSG_SH_NSA_17integral_constantINSA_4UMMA5MajorELST_1EEESU_NSR_INSS_7ScaleInELSV_0EEESW_EEEEEENSA_6LayoutISE_NSB_IJNSC_ILi0EEES10_S10_EEEEENSB_IJNSA_10UnderscoreES13_S13_EEEEENS7_6detail27Sm100ImplicitGemmTileTraitsINSA_13SM90_TMA_LOADENSA_14ComposedLayoutINSA_7SwizzleILi3ELi4ELi3EEENSA_18smem_ptr_flag_bitsILi8EEENSZ_INSB_IJSG_NSC_ILi8EEEEEENSB_IJSD_SG_EEEEEEEvEENS17_INSA_20SM90_TMA_LOAD_IM2COLENS19_INS1A_ILi2ELi4ELi3EEES1D_NSZ_INSB_IJSH_S1E_EEENSB_IJSD_SH_EEEEEEEvEEEENS_8epilogue10collective18CollectiveEpilogueINS1S_23Sm100TmaWarpSpecializedILi1ELi1ELi64ELb0ELb0EEEJSL_NSB_IJNSZ_ISG_SD_EENSZ_ISH_SD_EEEEESM_NSB_IJlNSB_IJSD_lllEEES10_EEESM_S21_NS1S_6fusion15FusionCallbacksIS1W_NS22_17LinearCombinationISM_fSM_fLNS_15FloatRoundStyleE2EEESL_S1Z_JEEENSA_5SM1004TMEM4LOAD26SM100_TMEM_LOAD_32dp32b64xES18_NS19_IS1L_S1D_NSZ_INSB_IJS1E_SH_EEENSB_IJSH_SD_EEEEEEENSA_39AutoVectorizingCopyWithAssumedAlignmentILi128EEENSA_14SM90_TMA_STOREES2F_S2H_S2H_EEEvvEEEEvNT_6ParamsE,"aw",@nobits
	.sectionflags	@""
	.align	16
	.zero		1024


//--------------------- .nv.shared.reserved.0     --------------------------
	.section	.nv.shared.reserved.0,"aw",@nobits
	.weak		__nv_reservedSMEM_offset_0_alias
	.size		__nv_reservedSMEM_offset_0_alias, 0, 64
	.other		__nv_reservedSMEM_offset_0_alias,@"STO_CUDA_RESERVED_SHARED STV_DEFAULT"
__nv_reservedSMEM_offset_0_alias:
	.zero		0
.nv.shared.reserved.0:
	.zero		64
	.weak		__nv_reservedSMEM_tcgen05_partition
	.type		__nv_reservedSMEM_tcgen05_partition,@object
	.size		__nv_reservedSMEM_tcgen05_partition,(.L_0 - __nv_reservedSMEM_tcgen05_partition)
__nv_reservedSMEM_tcgen05_partition:
	.zero		32
.L_0:


//--------------------- .nv.global                --------------------------
	.section	.nv.global,"aw",@nobits
.nv.global:
	.type		_ZN39_INTERNAL_53958d32_4_k_cu_5e3db533_37714cute1_E,@object
	.size		_ZN39_INTERNAL_53958d32_4_k_cu_5e3db533_37714cute1_E,(_ZN39_INTERNAL_53958d32_4_k_cu_5e3db533_37714cuda3std3__45__cpo6cbeginE - _ZN39_INTERNAL_53958d32_4_k_cu_5e3db533_37714cute1_E)
_ZN39_INTERNAL_53958d32_4_k_cu_5e3db533_37714cute1_E:
	.zero		1
	.type		_ZN39_INTERNAL_53958d32_4_k_cu_5e3db533_37714cuda3std3__45__cpo6cbeginE,@object
	.size		_ZN39_INTERNAL_53958d32_4_k_cu_5e3db533_37714cuda3std3__45__cpo6cbeginE,(_ZN39_INTERNAL_53958d32_4_k_cu_5e3db533_37714cuda3std3__48in_placeE - _ZN39_INTERNAL_53958d32_4_k_cu_5e3db533_37714cuda3std3__45__cpo6cbeginE)
_ZN39_INTERNAL_53958d32_4_k_cu_5e3db533_37714cuda3std3__45__cpo6cbeginE:
	.zero		1
	.type		_ZN39_INTERNAL_53958d32_4_k_cu_5e3db533_37714cuda3std3__48in_placeE,@object
	.size		_ZN39_INTERNAL_53958d32_4_k_cu_5e3db533_37714cuda3std3__48in_placeE,(_ZN39_INTERNAL_53958d32_4_k_cu_5e3db533_37714cuda3std6ranges3__45__cpo9iter_moveE - _ZN39_INTERNAL_53958d32_4_k_cu_5e3db533_37714cuda3std3__48in_placeE)
_ZN39_INTERNAL_53958d32_4_k_cu_5e3db533_37714cuda3std3__48in_placeE:
	.zero		1
	.type		_ZN39_INTERNAL_53958d32_4_k_cu_5e3db533_37714cuda3std6ranges3__45__cpo9iter_moveE,@object
	.size		_ZN39_INTERNAL_53958d32_4_k_cu_5e3db533_37714cuda3std6ranges3__45__cpo9iter_moveE,(_ZN39_INTERNAL_53958d32_4_k_cu_5e3db533_37714cuda3std3__45__cpo5beginE - _ZN39_INTERNAL_53958d32_4_k_cu_5e3db533_37714cuda3std6ranges3__45__cpo9iter_moveE)
_ZN39_INTERNAL_53958d32_4_k_cu_5e3db533_37714cuda3std6ranges3__45__cpo9iter_moveE:
	.zero		1
	.type		_ZN39_INTERNAL_53958d32_4_k_cu_5e3db533_37714cuda3std3__45__cpo5beginE,@object
	.size		_ZN39_INTERNAL_53958d32_4_k_cu_5e3db533_37714cuda3std3__45__cpo5beginE,(_ZN39_INTERNAL_53958d32_4_k_cu_5e3db533_37714cuda3std3__441_GLOBAL__N__53958d32_4_k_cu_5e3db533_37716ignoreE - _ZN39_INTERNAL_53958d32_4_k_cu_5e3db533_37714cuda3std3__45__cpo5beginE)
_ZN39_INTERNAL_53958d32_4_k_cu_5e3db533_37714cuda3std3__45__cpo5beginE:
	.zero		1
	.type		_ZN39_INTERNAL_53958d32_4_k_cu_5e3db533_37714cuda3std3__441_GLOBAL__N__53958d32_4_k_cu_5e3db533_37716ignoreE,@object
	.size		_ZN39_INTERNAL_53958d32_4_k_cu_5e3db533_37714cuda3std3__441_GLOBAL__N__53958d32_4_k_cu_5e3db533_37716ignoreE,(_ZN39_INTERNAL_53958d32_4_k_cu_5e3db533_37714cute7productE - _ZN39_INTERNAL_53958d32_4_k_cu_5e3db533_37714cuda3std3__441_GLOBAL__N__53958d32_4_k_cu_5e3db533_37716ignoreE)
_ZN39_INTERNAL_53958d32_4_k_cu_5e3db533_37714cuda3std3__441_GLOBAL__N__53958d32_4_k_cu_5e3db533_37716ignoreE:
	.zero		1
	.type		_ZN39_INTERNAL_53958d32_4_k_cu_5e3db533_37714cute7productE,@object
	.size		_ZN39_INTERNAL_53958d32_4_k_cu_5e3db533_37714cute7productE,(_ZN39_INTERNAL_53958d32_4_k_cu_5e3db533_37714cuda3std3__45__cpo3endE - _ZN39_INTERNAL_53958d32_4_k_cu_5e3db533_37714cute7productE)
_ZN39_INTERNAL_53958d32_4_k_cu_5e3db533_37714cute7productE:
	.zero		1
	.type		_ZN39_INTERNAL_53958d32_4_k_cu_5e3db533_37714cuda3std3__45__cpo3endE,@object
	.size		_ZN39_INTERNAL_53958d32_4_k_cu_5e3db533_37714cuda3std3__45__cpo3endE,(_ZN39_INTERNAL_53958d32_4_k_cu_5e3db533_37714cuda3std3__419piecewise_constructE - _ZN39_INTERNAL_53958d32_4_k_cu_5e3db533_37714cuda3std3__45__cpo3endE)
_ZN39_INTERNAL_53958d32_4_k_cu_5e3db533_37714cuda3std3__45__cpo3endE:
	.zero		1
	.type		_ZN39_INTERNAL_53958d32_4_k_cu_5e3db533_37714cuda3std3__419piecewise_constructE,@object
	.size		_ZN39_INTERNAL_53958d32_4_k_cu_5e3db533_37714cuda3std3__419piecewise_constructE,(_ZN39_INTERNAL_53958d32_4_k_cu_5e3db533_37714cuda3std3__45__cpo4cendE - _ZN39_INTERNAL_53958d32_4_k_cu_5e3db533_37714cuda3std3__419piecewise_constructE)
_ZN39_INTERNAL_53958d32_4_k_cu_5e3db533_37714cuda3std3__419piecewise_constructE:
	.zero		1
	.type		_ZN39_INTERNAL_53958d32_4_k_cu_5e3db533_37714cuda3std3__45__cpo4cendE,@object
	.size		_ZN39_INTERNAL_53958d32_4_k_cu_5e3db533_37714cuda3std3__45__cpo4cendE,(_ZN39_INTERNAL_53958d32_4_k_cu_5e3db533_37714cuda3std6ranges3__45__cpo4swapE - _ZN39_INTERNAL_53958d32_4_k_cu_5e3db533_37714cuda3std3__45__cpo4cendE)
_ZN39_INTERNAL_53958d32_4_k_cu_5e3db533_37714cuda3std3__45__cpo4cendE:
	.zero		1
	.type		_ZN39_INTERNAL_53958d32_4_k_cu_5e3db533_37714cuda3std6ranges3__45__cpo4swapE,@object
	.size		_ZN39_INTERNAL_53958d32_4_k_cu_5e3db533_37714cuda3std6ranges3__45__cpo4swapE,(.L_10 - _ZN39_INTERNAL_53958d32_4_k_cu_5e3db533_37714cuda3std6ranges3__45__cpo4swapE)
_ZN39_INTERNAL_53958d32_4_k_cu_5e3db533_37714cuda3std6ranges3__45__cpo4swapE:
	.zero		1
.L_10:


//--------------------- .nv.constant0._ZN7cutlass13device_kernelINS_4conv6kernel13ConvUniversalINS1_16ConvProblemShapeILNS1_8OperatorE2ELi3EEENS1_10collective14CollectiveConvINS1_47MainloopSm100TmaUmmaWarpSpecializedImplicitGemmILS5_2ELi34ELi3ELi1ELi2EN4cute5tupleIJNSA_1CILi1EEESD_SD_EEEEENSB_IJNSC_ILi128EEENSB_IJNSC_ILi64EEEEEENSB_IJNSC_ILi32EEEEEEEEENS_12float_e4m3_tESM_NSA_8TiledMMAINSA_8MMA_AtomIJNSA_10MMA_TraitsINSA_19SM100_MMA_F8F6F4_SSEJSM_SM_fSG_SH_NSA_17integral_constantINSA_4UMMA5MajorELST_1EEESU_NSR_INSS_7ScaleInELSV_0EEESW_EEEEEENSA_6LayoutISE_NSB_IJNSC_ILi0EEES10_S10_EEEEENSB_IJNSA_10UnderscoreES13_S13_EEEEENS7_6detail27Sm100ImplicitGemmTileTraitsINSA_13SM90_TMA_LOADENSA_14ComposedLayoutINSA_7SwizzleILi3ELi4ELi3EEENSA_18smem_ptr_flag_bitsILi8EEENSZ_INSB_IJSG_NSC_ILi8EEEEEENSB_IJSD_SG_EEEEEEEvEENS17_INSA_20SM90_TMA_LOAD_IM2COLENS19_INS1A_ILi2ELi4ELi3EEES1D_NSZ_INSB_IJSH_S1E_EEENSB_IJSD_SH_EEEEEEEvEEEENS_8epilogue10collective18CollectiveEpilogueINS1S_23Sm100TmaWarpSpecializedILi1ELi1ELi64ELb0ELb0EEEJSL_NSB_IJNSZ_ISG_SD_EENSZ_ISH_SD_EEEEESM_NSB_IJlNSB_IJSD_lllEEES10_EEESM_S21_NS1S_6fusion15FusionCallbacksIS1W_NS22_17LinearCombinationISM_fSM_fLNS_15FloatRoundStyleE2EEESL_S1Z_JEEENSA_5SM1004TMEM4LOAD26SM100_TMEM_LOAD_32dp32b64xES18_NS19_IS1L_S1D_NSZ_INSB_IJS1E_SH_EEENSB_IJSH_SD_EEEEEEENSA_39AutoVectorizingCopyWithAssumedAlignmentILi128EEENSA_14SM90_TMA_STOREES2F_S2H_S2H_EEEvvEEEEvNT_6ParamsE --------------------------
	.section	.nv.constant0._ZN7cutlass13device_kernelINS_4conv6kernel13ConvUniversalINS1_16ConvProblemShapeILNS1_8OperatorE2ELi3EEENS1_10collective14CollectiveConvINS1_47MainloopSm100TmaUmmaWarpSpecializedImplicitGemmILS5_2ELi34ELi3ELi1ELi2EN4cute5tupleIJNSA_1CILi1EEESD_SD_EEEEENSB_IJNSC_ILi128EEENSB_IJNSC_ILi64EEEEEENSB_IJNSC_ILi32EEEEEEEEENS_12float_e4m3_tESM_NSA_8TiledMMAINSA_8MMA_AtomIJNSA_10MMA_TraitsINSA_19SM100_MMA_F8F6F4_SSEJSM_SM_fSG_SH_NSA_17integral_constantINSA_4UMMA5MajorELST_1EEESU_NSR_INSS_7ScaleInELSV_0EEESW_EEEEEENSA_6LayoutISE_NSB_IJNSC_ILi0EEES10_S10_EEEEENSB_IJNSA_10UnderscoreES13_S13_EEEEENS7_6detail27Sm100ImplicitGemmTileTraitsINSA_13SM90_TMA_LOADENSA_14ComposedLayoutINSA_7SwizzleILi3ELi4ELi3EEENSA_18smem_ptr_flag_bitsILi8EEENSZ_INSB_IJSG_NSC_ILi8EEEEEENSB_IJSD_SG_EEEEEEEvEENS17_INSA_20SM90_TMA_LOAD_IM2COLENS19_INS1A_ILi2ELi4ELi3EEES1D_NSZ_INSB_IJSH_S1E_EEENSB_IJSD_SH_EEEEEEEvEEEENS_8epilogue10collective18CollectiveEpilogueINS1S_23Sm100TmaWarpSpecializedILi1ELi1ELi64ELb0ELb0EEEJSL_NSB_IJNSZ_ISG_SD_EENSZ_ISH_SD_EEEEESM_NSB_IJlNSB_IJSD_lllEEES10_EEESM_S21_NS1S_6fusion15FusionCallbacksIS1W_NS22_17LinearCombinationISM_fSM_fLNS_15FloatRoundStyleE2EEESL_S1Z_JEEENSA_5SM1004TMEM4LOAD26SM100_TMEM_LOAD_32dp32b64xES18_NS19_IS1L_S1D_NSZ_INSB_IJS1E_SH_EEENSB_IJSH_SD_EEEEEEENSA_39AutoVectorizingCopyWithAssumedAlignmentILi128EEENSA_14SM90_TMA_STOREES2F_S2H_S2H_EEEvvEEEEvNT_6ParamsE,"a",@progbits
	.sectionflags	@""
	.align	4
.nv.constant0._ZN7cutlass13device_kernelINS_4conv6kernel13ConvUniversalINS1_16ConvProblemShapeILNS1_8OperatorE2ELi3EEENS1_10collective14CollectiveConvINS1_47MainloopSm100TmaUmmaWarpSpecializedImplicitGemmILS5_2ELi34ELi3ELi1ELi2EN4cute5tupleIJNSA_1CILi1EEESD_SD_EEEEENSB_IJNSC_ILi128EEENSB_IJNSC_ILi64EEEEEENSB_IJNSC_ILi32EEEEEEEEENS_12float_e4m3_tESM_NSA_8TiledMMAINSA_8MMA_AtomIJNSA_10MMA_TraitsINSA_19SM100_MMA_F8F6F4_SSEJSM_SM_fSG_SH_NSA_17integral_constantINSA_4UMMA5MajorELST_1EEESU_NSR_INSS_7ScaleInELSV_0EEESW_EEEEEENSA_6LayoutISE_NSB_IJNSC_ILi0EEES10_S10_EEEEENSB_IJNSA_10UnderscoreES13_S13_EEEEENS7_6detail27Sm100ImplicitGemmTileTraitsINSA_13SM90_TMA_LOADENSA_14ComposedLayoutINSA_7SwizzleILi3ELi4ELi3EEENSA_18smem_ptr_flag_bitsILi8EEENSZ_INSB_IJSG_NSC_ILi8EEEEEENSB_IJSD_SG_EEEEEEEvEENS17_INSA_20SM90_TMA_LOAD_IM2COLENS19_INS1A_ILi2ELi4ELi3EEES1D_NSZ_INSB_IJSH_S1E_EEENSB_IJSD_SH_EEEEEEEvEEEENS_8epilogue10collective18CollectiveEpilogueINS1S_23Sm100TmaWarpSpecializedILi1ELi1ELi64ELb0ELb0EEEJSL_NSB_IJNSZ_ISG_SD_EENSZ_ISH_SD_EEEEESM_NSB_IJlNSB_IJSD_lllEEES10_EEESM_S21_NS1S_6fusion15FusionCallbacksIS1W_NS22_17LinearCombinationISM_fSM_fLNS_15FloatRoundStyleE2EEESL_S1Z_JEEENSA_5SM1004TMEM4LOAD26SM100_TMEM_LOAD_32dp32b64xES18_NS19_IS1L_S1D_NSZ_INSB_IJS1E_SH_EEENSB_IJSH_SD_EEEEEEENSA_39AutoVectorizingCopyWithAssumedAlignmentILi128EEENSA_14SM90_TMA_STOREES2F_S2H_S2H_EEEvvEEEEvNT_6ParamsE:
	.zero		3200


//--------------------- SYMBOLS --------------------------

	.type		.nv.reservedSmem.offset0,@object
	.size		.nv.reservedSmem.offset0,0x4
	.type		.nv.reservedSmem.cap,@object
	.size		.nv.reservedSmem.cap,0x4
	.type		__assertfail,@function
